//
// Generated by NVIDIA NVVM Compiler
//
// Compiler Build ID: CL-36424714
// Cuda compilation tools, release 13.0, V13.0.88
// Based on NVVM 20.0.0
//

.version 9.0
.target sm_100
.address_size 64

	// .globl	_Z18compute_LU_factorsiPdi
.global .align 4 .u32 count;
.extern .shared .align 16 .b8 partial_sum[];

.visible .entry _Z18compute_LU_factorsiPdi(
	.param .u32 _Z18compute_LU_factorsiPdi_param_0,
	.param .u64 .ptr .align 1 _Z18compute_LU_factorsiPdi_param_1,
	.param .u32 _Z18compute_LU_factorsiPdi_param_2
)
{
	.reg .pred 	%p<7>;
	.reg .b32 	%r<34>;
	.reg .b64 	%rd<20>;
	.reg .b64 	%fd<9>;

	ld.param.u32 	%r18, [_Z18compute_LU_factorsiPdi_param_0];
	ld.param.u64 	%rd3, [_Z18compute_LU_factorsiPdi_param_1];
	ld.param.u32 	%r19, [_Z18compute_LU_factorsiPdi_param_2];
	cvta.to.global.u64 	%rd1, %rd3;
	setp.lt.s32 	%p1, %r19, 2;
	@%p1 bra 	$L__BB0_9;
	mov.u32 	%r1, %tid.x;
	add.s32 	%r2, %r19, -2;
	mul.lo.s32 	%r3, %r19, %r18;
	mov.b32 	%r30, 0;
$L__BB0_2:
	add.s32 	%r5, %r30, 1;
	add.s32 	%r6, %r5, %r1;
	setp.ge.s32 	%p2, %r6, %r19;
	@%p2 bra 	$L__BB0_5;
	mad.lo.s32 	%r21, %r30, %r19, %r30;
	mul.wide.u32 	%rd4, %r21, 8;
	add.s64 	%rd2, %rd1, %rd4;
	add.s32 	%r32, %r1, %r30;
	mad.lo.s32 	%r31, %r19, %r6, %r30;
$L__BB0_4:
	mul.wide.s32 	%rd5, %r31, 8;
	add.s64 	%rd6, %rd1, %rd5;
	ld.global.f64 	%fd1, [%rd6];
	ld.global.f64 	%fd2, [%rd2];
	div.rn.f64 	%fd3, %fd1, %fd2;
	st.global.f64 	[%rd6], %fd3;
	add.s32 	%r32, %r32, %r18;
	add.s32 	%r22, %r32, 1;
	add.s32 	%r31, %r31, %r3;
	setp.lt.s32 	%p3, %r22, %r19;
	@%p3 bra 	$L__BB0_4;
$L__BB0_5:
	bar.sync 	0;
	not.b32 	%r23, %r30;
	add.s32 	%r13, %r19, %r23;
	mul.lo.s32 	%r14, %r13, %r13;
	setp.ge.u32 	%p4, %r1, %r14;
	@%p4 bra 	$L__BB0_8;
	mul.lo.s32 	%r15, %r30, %r19;
	cvt.u64.u32 	%rd9, %r15;
	cvt.u64.u32 	%rd11, %r30;
	mov.u32 	%r33, %r1;
$L__BB0_7:
	div.s32 	%r24, %r33, %r13;
	add.s32 	%r25, %r24, %r5;
	mul.lo.s32 	%r26, %r24, %r13;
	sub.s32 	%r27, %r33, %r26;
	mul.lo.s32 	%r28, %r25, %r19;
	add.s32 	%r29, %r28, %r30;
	mul.wide.s32 	%rd7, %r29, 8;
	add.s64 	%rd8, %rd1, %rd7;
	ld.global.f64 	%fd4, [%rd8];
	cvt.s64.s32 	%rd10, %r27;
	add.s64 	%rd12, %rd10, %rd11;
	add.s64 	%rd13, %rd12, %rd9;
	shl.b64 	%rd14, %rd13, 3;
	add.s64 	%rd15, %rd1, %rd14;
	ld.global.f64 	%fd5, [%rd15+8];
	mul.f64 	%fd6, %fd4, %fd5;
	cvt.s64.s32 	%rd16, %r28;
	add.s64 	%rd17, %rd12, %rd16;
	shl.b64 	%rd18, %rd17, 3;
	add.s64 	%rd19, %rd1, %rd18;
	ld.global.f64 	%fd7, [%rd19+8];
	sub.f64 	%fd8, %fd7, %fd6;
	st.global.f64 	[%rd19+8], %fd8;
	add.s32 	%r33, %r33, %r18;
	setp.lt.s32 	%p5, %r33, %r14;
	@%p5 bra 	$L__BB0_7;
$L__BB0_8:
	bar.sync 	0;
	setp.ne.s32 	%p6, %r30, %r2;
	mov.u32 	%r30, %r5;
	@%p6 bra 	$L__BB0_2;
$L__BB0_9:
	ret;

}
	// .globl	_Z24solve_triangular_systemsiPdS_S_i
.visible .entry _Z24solve_triangular_systemsiPdS_S_i(
	.param .u32 _Z24solve_triangular_systemsiPdS_S_i_param_0,
	.param .u64 .ptr .align 1 _Z24solve_triangular_systemsiPdS_S_i_param_1,
	.param .u64 .ptr .align 1 _Z24solve_triangular_systemsiPdS_S_i_param_2,
	.param .u64 .ptr .align 1 _Z24solve_triangular_systemsiPdS_S_i_param_3,
	.param .u32 _Z24solve_triangular_systemsiPdS_S_i_param_4
)
{
	.reg .pred 	%p<31>;
	.reg .b32 	%r<73>;
	.reg .b64 	%rd<29>;
	.reg .b64 	%fd<33>;

	ld.param.u32 	%r30, [_Z24solve_triangular_systemsiPdS_S_i_param_0];
	ld.param.u64 	%rd5, [_Z24solve_triangular_systemsiPdS_S_i_param_1];
	ld.param.u64 	%rd6, [_Z24solve_triangular_systemsiPdS_S_i_param_2];
	ld.param.u64 	%rd4, [_Z24solve_triangular_systemsiPdS_S_i_param_3];
	ld.param.u32 	%r31, [_Z24solve_triangular_systemsiPdS_S_i_param_4];
	cvta.to.global.u64 	%rd1, %rd6;
	cvta.to.global.u64 	%rd2, %rd5;
	setp.lt.s32 	%p1, %r31, 1;
	@%p1 bra 	$L__BB1_19;
	mov.u32 	%r1, %tid.x;
	shl.b32 	%r33, %r1, 3;
	mov.u32 	%r34, partial_sum;
	add.s32 	%r2, %r34, %r33;
	cvta.to.global.u64 	%rd3, %rd4;
	mov.b32 	%r64, 0;
$L__BB1_2:
	mov.b64 	%rd7, 0;
	st.shared.u64 	[%r2], %rd7;
	setp.ge.u32 	%p2, %r1, %r64;
	@%p2 bra 	$L__BB1_6;
	mul.lo.s32 	%r4, %r64, %r31;
	mov.f64 	%fd31, 0d0000000000000000;
	mov.u32 	%r65, %r1;
$L__BB1_4:
	add.s32 	%r35, %r65, %r4;
	mul.wide.s32 	%rd8, %r35, 8;
	add.s64 	%rd9, %rd1, %rd8;
	ld.global.f64 	%fd6, [%rd9];
	mul.wide.s32 	%rd10, %r65, 8;
	add.s64 	%rd11, %rd2, %rd10;
	ld.global.f64 	%fd7, [%rd11];
	fma.rn.f64 	%fd31, %fd6, %fd7, %fd31;
	add.s32 	%r65, %r65, %r30;
	setp.lt.s32 	%p3, %r65, %r64;
	@%p3 bra 	$L__BB1_4;
	st.shared.f64 	[%r2], %fd31;
$L__BB1_6:
	setp.ne.s32 	%p4, %r1, 0;
	min.s32 	%r7, %r30, %r64;
	@%p4 bra 	$L__BB1_9;
	st.global.u32 	[count], %r7;
	and.b32  	%r36, %r7, 1;
	setp.eq.b32 	%p5, %r36, 1;
	not.pred 	%p6, %p5;
	@%p6 bra 	$L__BB1_9;
	add.s32 	%r37, %r7, 1;
	st.global.u32 	[count], %r37;
	shl.b32 	%r38, %r7, 3;
	add.s32 	%r40, %r34, %r38;
	mov.b64 	%rd12, 0;
	st.shared.u64 	[%r40], %rd12;
$L__BB1_9:
	bar.sync 	0;
	ld.global.u32 	%r66, [count];
	setp.lt.s32 	%p7, %r66, 2;
	@%p7 bra 	$L__BB1_16;
$L__BB1_10:
	mov.u32 	%r9, %r66;
	shr.u32 	%r66, %r9, 1;
	setp.ge.u32 	%p8, %r1, %r66;
	@%p8 bra 	$L__BB1_12;
	shl.b32 	%r41, %r66, 3;
	add.s32 	%r42, %r2, %r41;
	ld.shared.f64 	%fd8, [%r42];
	ld.shared.f64 	%fd9, [%r2];
	add.f64 	%fd10, %fd8, %fd9;
	st.shared.f64 	[%r2], %fd10;
$L__BB1_12:
	setp.ne.s32 	%p9, %r1, 0;
	bar.sync 	0;
	@%p9 bra 	$L__BB1_15;
	and.b32  	%r43, %r9, 2;
	setp.eq.s32 	%p10, %r43, 0;
	and.b32  	%r44, %r9, 2147483646;
	setp.eq.s32 	%p11, %r44, 2;
	or.pred  	%p12, %p11, %p10;
	@%p12 bra 	$L__BB1_15;
	add.s32 	%r11, %r66, -1;
	shl.b32 	%r45, %r66, 3;
	add.s32 	%r47, %r34, %r45;
	ld.shared.f64 	%fd11, [%r47+-8];
	ld.shared.f64 	%fd12, [partial_sum];
	add.f64 	%fd13, %fd11, %fd12;
	st.shared.f64 	[partial_sum], %fd13;
	mov.u32 	%r66, %r11;
$L__BB1_15:
	bar.sync 	0;
	setp.gt.s32 	%p13, %r66, 1;
	@%p13 bra 	$L__BB1_10;
$L__BB1_16:
	setp.ne.s32 	%p14, %r1, 0;
	bar.sync 	0;
	@%p14 bra 	$L__BB1_18;
	mul.wide.u32 	%rd13, %r64, 8;
	add.s64 	%rd14, %rd3, %rd13;
	ld.global.f64 	%fd14, [%rd14];
	ld.shared.f64 	%fd15, [partial_sum];
	sub.f64 	%fd16, %fd14, %fd15;
	add.s64 	%rd15, %rd2, %rd13;
	st.global.f64 	[%rd15], %fd16;
$L__BB1_18:
	bar.sync 	0;
	add.s32 	%r64, %r64, 1;
	setp.ne.s32 	%p15, %r64, %r31;
	@%p15 bra 	$L__BB1_2;
$L__BB1_19:
	setp.lt.s32 	%p16, %r31, 1;
	bar.sync 	0;
	@%p16 bra 	$L__BB1_38;
	mov.u32 	%r14, %tid.x;
	shl.b32 	%r48, %r14, 3;
	mov.u32 	%r49, partial_sum;
	add.s32 	%r15, %r49, %r48;
	mov.u32 	%r68, %r31;
$L__BB1_21:
	add.s32 	%r17, %r68, -1;
	mov.b64 	%rd16, 0;
	st.shared.u64 	[%r15], %rd16;
	add.s32 	%r70, %r68, %r14;
	setp.ge.s32 	%p17, %r70, %r31;
	@%p17 bra 	$L__BB1_25;
	mad.lo.s32 	%r69, %r17, %r31, %r70;
	mov.f64 	%fd32, 0d0000000000000000;
$L__BB1_23:
	mul.wide.s32 	%rd17, %r70, 8;
	add.s64 	%rd18, %rd2, %rd17;
	mul.wide.s32 	%rd19, %r69, 8;
	add.s64 	%rd20, %rd1, %rd19;
	ld.global.f64 	%fd18, [%rd20];
	ld.global.f64 	%fd19, [%rd18];
	fma.rn.f64 	%fd32, %fd18, %fd19, %fd32;
	add.s32 	%r70, %r70, %r30;
	add.s32 	%r69, %r69, %r30;
	setp.lt.s32 	%p18, %r70, %r31;
	@%p18 bra 	$L__BB1_23;
	st.shared.f64 	[%r15], %fd32;
$L__BB1_25:
	setp.ne.s32 	%p19, %r14, 0;
	bar.sync 	0;
	sub.s32 	%r50, %r31, %r68;
	min.s32 	%r24, %r30, %r50;
	@%p19 bra 	$L__BB1_28;
	st.global.u32 	[count], %r24;
	and.b32  	%r51, %r24, 1;
	setp.eq.b32 	%p20, %r51, 1;
	not.pred 	%p21, %p20;
	@%p21 bra 	$L__BB1_28;
	add.s32 	%r52, %r24, 1;
	st.global.u32 	[count], %r52;
	shl.b32 	%r53, %r24, 3;
	add.s32 	%r55, %r49, %r53;
	mov.b64 	%rd21, 0;
	st.shared.u64 	[%r55], %rd21;
$L__BB1_28:
	bar.sync 	0;
	ld.global.u32 	%r71, [count];
	setp.lt.s32 	%p22, %r71, 2;
	@%p22 bra 	$L__BB1_35;
$L__BB1_29:
	mov.u32 	%r26, %r71;
	shr.u32 	%r71, %r26, 1;
	setp.ge.u32 	%p23, %r14, %r71;
	@%p23 bra 	$L__BB1_31;
	shl.b32 	%r56, %r71, 3;
	add.s32 	%r57, %r15, %r56;
	ld.shared.f64 	%fd20, [%r57];
	ld.shared.f64 	%fd21, [%r15];
	add.f64 	%fd22, %fd20, %fd21;
	st.shared.f64 	[%r15], %fd22;
$L__BB1_31:
	setp.ne.s32 	%p24, %r14, 0;
	bar.sync 	0;
	@%p24 bra 	$L__BB1_34;
	and.b32  	%r58, %r26, 2;
	setp.eq.s32 	%p25, %r58, 0;
	and.b32  	%r59, %r26, 2147483646;
	setp.eq.s32 	%p26, %r59, 2;
	or.pred  	%p27, %p26, %p25;
	@%p27 bra 	$L__BB1_34;
	add.s32 	%r28, %r71, -1;
	shl.b32 	%r60, %r71, 3;
	add.s32 	%r62, %r49, %r60;
	ld.shared.f64 	%fd23, [%r62+-8];
	ld.shared.f64 	%fd24, [partial_sum];
	add.f64 	%fd25, %fd23, %fd24;
	st.shared.f64 	[partial_sum], %fd25;
	mov.u32 	%r71, %r28;
$L__BB1_34:
	bar.sync 	0;
	setp.gt.s32 	%p28, %r71, 1;
	@%p28 bra 	$L__BB1_29;
$L__BB1_35:
	setp.ne.s32 	%p29, %r14, 0;
	bar.sync 	0;
	@%p29 bra 	$L__BB1_37;
	cvt.s64.s32 	%rd22, %r68;
	mul.wide.s32 	%rd23, %r68, 8;
	add.s64 	%rd24, %rd2, %rd23;
	ld.global.f64 	%fd26, [%rd24+-8];
	ld.shared.f64 	%fd27, [partial_sum];
	sub.f64 	%fd28, %fd26, %fd27;
	mul.lo.s32 	%r63, %r17, %r31;
	cvt.s64.s32 	%rd25, %r63;
	add.s64 	%rd26, %rd25, %rd22;
	shl.b64 	%rd27, %rd26, 3;
	add.s64 	%rd28, %rd1, %rd27;
	ld.global.f64 	%fd29, [%rd28+-8];
	div.rn.f64 	%fd30, %fd28, %fd29;
	st.global.f64 	[%rd24+-8], %fd30;
$L__BB1_37:
	bar.sync 	0;
	setp.gt.s32 	%p30, %r68, 1;
	mov.u32 	%r68, %r17;
	@%p30 bra 	$L__BB1_21;
$L__BB1_38:
	ret;

}


// ===== COMPILED SASS (sm_100) =====

	.target	sm_100

	.elftype	@"ET_EXEC"


//--------------------- .note.nv.tkinfo           --------------------------
	.section	.note.nv.tkinfo,"",@"SHT_NOTE"
	.sectionflags	@"SHF_NOTE_NV_TKINFO"
	.tkinfo
        /*0018*/ 	.word	0x00000002
        /*0030*/ 	.string	""
        /*0030*/ 	.string	"ptxas"
        /*0030*/ 	.string	"Cuda compilation tools, release 13.0, V13.0.88"
        /*0030*/ 	.string	"Build cuda_13.0.r13.0/compiler.36424714_0"
        /*0030*/ 	.string	"-arch sm_100 -m 64 "



//--------------------- .note.nv.cuinfo           --------------------------
	.section	.note.nv.cuinfo,"",@"SHT_NOTE"
	.sectionflags	@"SHF_NOTE_NV_CUINFO"
        /*0018*/ 	.short	0x0002
        /*001a*/ 	.short	0x0064
        /*001c*/ 	.short	0x0082
	.zero		2


//--------------------- .nv.info                  --------------------------
	.section	.nv.info,"",@"SHT_CUDA_INFO"
	.align	4


	//----- nvinfo : EIATTR_REGCOUNT
	.align		4
        /*0000*/ 	.byte	0x04, 0x2f
        /*0002*/ 	.short	(.L_2 - .L_1)
	.align		4
.L_1:
        /*0004*/ 	.word	index@(_Z18compute_LU_factorsiPdi)
        /*0008*/ 	.word	0x00000022


	//----- nvinfo : EIATTR_FRAME_SIZE
	.align		4
.L_2:
        /*000c*/ 	.byte	0x04, 0x11
        /*000e*/ 	.short	(.L_4 - .L_3)
	.align		4
.L_3:
        /*0010*/ 	.word	index@($__internal_1_$__cuda_sm20_div_rn_f64_full)
        /*0014*/ 	.word	0x00000000


	//----- nvinfo : EIATTR_FRAME_SIZE
	.align		4
.L_4:
        /*0018*/ 	.byte	0x04, 0x11
        /*001a*/ 	.short	(.L_6 - .L_5)
	.align		4
.L_5:
        /*001c*/ 	.word	index@(_Z18compute_LU_factorsiPdi)
        /*0020*/ 	.word	0x00000000


	//----- nvinfo : EIATTR_REGCOUNT
	.align		4
.L_6:
        /*0024*/ 	.byte	0x04, 0x2f
        /*0026*/ 	.short	(.L_8 - .L_7)
	.align		4
.L_7:
        /*0028*/ 	.word	index@(_Z24solve_triangular_systemsiPdS_S_i)
        /*002c*/ 	.word	0x0000001e


	//----- nvinfo : EIATTR_FRAME_SIZE
	.align		4
.L_8:
        /*0030*/ 	.byte	0x04, 0x11
        /*0032*/ 	.short	(.L_10 - .L_9)
	.align		4
.L_9:
        /*0034*/ 	.word	index@($__internal_0_$__cuda_sm20_div_rn_f64_full)
        /*0038*/ 	.word	0x00000000


	//----- nvinfo : EIATTR_FRAME_SIZE
	.align		4
.L_10:
        /*003c*/ 	.byte	0x04, 0x11
        /*003e*/ 	.short	(.L_12 - .L_11)
	.align		4
.L_11:
        /*0040*/ 	.word	index@(_Z24solve_triangular_systemsiPdS_S_i)
        /*0044*/ 	.word	0x00000000


	//----- nvinfo : EIATTR_MIN_STACK_SIZE
	.align		4
.L_12:
        /*0048*/ 	.byte	0x04, 0x12
        /*004a*/ 	.short	(.L_14 - .L_13)
	.align		4
.L_13:
        /*004c*/ 	.word	index@(_Z24solve_triangular_systemsiPdS_S_i)
        /*0050*/ 	.word	0x00000000


	//----- nvinfo : EIATTR_MIN_STACK_SIZE
	.align		4
.L_14:
        /*0054*/ 	.byte	0x04, 0x12
        /*0056*/ 	.short	(.L_16 - .L_15)
	.align		4
.L_15:
        /*0058*/ 	.word	index@(_Z18compute_LU_factorsiPdi)
        /*005c*/ 	.word	0x00000000
.L_16:


//--------------------- .nv.compat                --------------------------
	.section	.nv.compat,"",@"SHT_CUDA_COMPAT_INFO"
	.align	4
        /*0000*/ 	.byte	0x02, 0x09, 0x00, 0x00, 0x02, 0x02, 0x01, 0x00, 0x02, 0x05, 0x05, 0x00, 0x03, 0x07, 0x01, 0x01
        /*0010*/ 	.byte	0x02, 0x03, 0x00, 0x00, 0x02, 0x06, 0x01, 0x00, 0x04, 0x0b, 0x08, 0x00, 0x01, 0x00, 0x00, 0x00
        /*0020*/ 	.byte	0x00, 0x00, 0x00, 0x00


//--------------------- .nv.info._Z24solve_triangular_systemsiPdS_S_i --------------------------
	.section	.nv.info._Z24solve_triangular_systemsiPdS_S_i,"",@"SHT_CUDA_INFO"
	.sectionflags	@""
	.align	4


	//----- nvinfo : EIATTR_CUDA_API_VERSION
	.align		4
        /*0000*/ 	.byte	0x04, 0x37
        /*0002*/ 	.short	(.L_18 - .L_17)
.L_17:
        /*0004*/ 	.word	0x00000082


	//----- nvinfo : EIATTR_KPARAM_INFO
	.align		4
.L_18:
        /*0008*/ 	.byte	0x04, 0x17
        /*000a*/ 	.short	(.L_20 - .L_19)
.L_19:
        /*000c*/ 	.word	0x00000000
        /*0010*/ 	.short	0x0004
        /*0012*/ 	.short	0x0020
        /*0014*/ 	.byte	0x00, 0xf0, 0x11, 0x00


	//----- nvinfo : EIATTR_KPARAM_INFO
	.align		4
.L_20:
        /*0018*/ 	.byte	0x04, 0x17
        /*001a*/ 	.short	(.L_22 - .L_21)
.L_21:
        /*001c*/ 	.word	0x00000000
        /*0020*/ 	.short	0x0003
        /*0022*/ 	.short	0x0018
        /*0024*/ 	.byte	0x00, 0xf5, 0x21, 0x00


	//----- nvinfo : EIATTR_KPARAM_INFO
	.align		4
.L_22:
        /*0028*/ 	.byte	0x04, 0x17
        /*002a*/ 	.short	(.L_24 - .L_23)
.L_23:
        /*002c*/ 	.word	0x00000000
        /*0030*/ 	.short	0x0002
        /*0032*/ 	.short	0x0010
        /*0034*/ 	.byte	0x00, 0xf5, 0x21, 0x00


	//----- nvinfo : EIATTR_KPARAM_INFO
	.align		4
.L_24:
        /*0038*/ 	.byte	0x04, 0x17
        /*003a*/ 	.short	(.L_26 - .L_25)
.L_25:
        /*003c*/ 	.word	0x00000000
        /*0040*/ 	.short	0x0001
        /*0042*/ 	.short	0x0008
        /*0044*/ 	.byte	0x00, 0xf5, 0x21, 0x00


	//----- nvinfo : EIATTR_KPARAM_INFO
	.align		4
.L_26:
        /*0048*/ 	.byte	0x04, 0x17
        /*004a*/ 	.short	(.L_28 - .L_27)
.L_27:
        /*004c*/ 	.word	0x00000000
        /*0050*/ 	.short	0x0000
        /*0052*/ 	.short	0x0000
        /*0054*/ 	.byte	0x00, 0xf0, 0x11, 0x00


	//----- nvinfo : EIATTR_SPARSE_MMA_MASK
	.align		4
.L_28:
        /*0058*/ 	.byte	0x03, 0x50
        /*005a*/ 	.short	0x0000


	//----- nvinfo : EIATTR_MAXREG_COUNT
	.align		4
        /*005c*/ 	.byte	0x03, 0x1b
        /*005e*/ 	.short	0x00ff


	//----- nvinfo : EIATTR_NUM_BARRIERS
	.align		4
        /*0060*/ 	.byte	0x02, 0x4c
        /*0062*/ 	.byte	0x01
	.zero		1


	//----- nvinfo : EIATTR_MERCURY_ISA_VERSION
	.align		4
        /*0064*/ 	.byte	0x03, 0x5f
        /*0066*/ 	.short	0x0101


	//----- nvinfo : EIATTR_VRC_CTA_INIT_COUNT
	.align		4
        /*0068*/ 	.byte	0x02, 0x4a
	.zero		1
	.zero		1


	//----- nvinfo : EIATTR_EXIT_INSTR_OFFSETS
	.align		4
        /*006c*/ 	.byte	0x04, 0x1c
        /*006e*/ 	.short	(.L_30 - .L_29)


	//   ....[0]....
.L_29:
        /*0070*/ 	.word	0x000006f0


	//   ....[1]....
        /*0074*/ 	.word	0x00000f40


	//----- nvinfo : EIATTR_CRS_STACK_SIZE
	.align		4
.L_30:
        /*0078*/ 	.byte	0x04, 0x1e
        /*007a*/ 	.short	(.L_32 - .L_31)
.L_31:
        /*007c*/ 	.word	0x00000000


	//----- nvinfo : EIATTR_CBANK_PARAM_SIZE
	.align		4
.L_32:
        /*0080*/ 	.byte	0x03, 0x19
        /*0082*/ 	.short	0x0024


	//----- nvinfo : EIATTR_PARAM_CBANK
	.align		4
        /*0084*/ 	.byte	0x04, 0x0a
        /*0086*/ 	.short	(.L_34 - .L_33)
	.align		4
.L_33:
        /*0088*/ 	.word	index@(.nv.constant0._Z24solve_triangular_systemsiPdS_S_i)
        /*008c*/ 	.short	0x0380
        /*008e*/ 	.short	0x0024


	//----- nvinfo : EIATTR_SW_WAR
	.align		4
.L_34:
        /*0090*/ 	.byte	0x04, 0x36
        /*0092*/ 	.short	(.L_36 - .L_35)
.L_35:
        /*0094*/ 	.word	0x00000008
.L_36:


//--------------------- .nv.info._Z18compute_LU_factorsiPdi --------------------------
	.section	.nv.info._Z18compute_LU_factorsiPdi,"",@"SHT_CUDA_INFO"
	.sectionflags	@""
	.align	4


	//----- nvinfo : EIATTR_CUDA_API_VERSION
	.align		4
        /*0000*/ 	.byte	0x04, 0x37
        /*0002*/ 	.short	(.L_38 - .L_37)
.L_37:
        /*0004*/ 	.word	0x00000082


	//----- nvinfo : EIATTR_KPARAM_INFO
	.align		4
.L_38:
        /*0008*/ 	.byte	0x04, 0x17
        /*000a*/ 	.short	(.L_40 - .L_39)
.L_39:
        /*000c*/ 	.word	0x00000000
        /*0010*/ 	.short	0x0002
        /*0012*/ 	.short	0x0010
        /*0014*/ 	.byte	0x00, 0xf0, 0x11, 0x00


	//----- nvinfo : EIATTR_KPARAM_INFO
	.align		4
.L_40:
        /*0018*/ 	.byte	0x04, 0x17
        /*001a*/ 	.short	(.L_42 - .L_41)
.L_41:
        /*001c*/ 	.word	0x00000000
        /*0020*/ 	.short	0x0001
        /*0022*/ 	.short	0x0008
        /*0024*/ 	.byte	0x00, 0xf5, 0x21, 0x00


	//----- nvinfo : EIATTR_KPARAM_INFO
	.align		4
.L_42:
        /*0028*/ 	.byte	0x04, 0x17
        /*002a*/ 	.short	(.L_44 - .L_43)
.L_43:
        /*002c*/ 	.word	0x00000000
        /*0030*/ 	.short	0x0000
        /*0032*/ 	.short	0x0000
        /*0034*/ 	.byte	0x00, 0xf0, 0x11, 0x00


	//----- nvinfo : EIATTR_SPARSE_MMA_MASK
	.align		4
.L_44:
        /*0038*/ 	.byte	0x03, 0x50
        /*003a*/ 	.short	0x0000


	//----- nvinfo : EIATTR_MAXREG_COUNT
	.align		4
        /*003c*/ 	.byte	0x03, 0x1b
        /*003e*/ 	.short	0x00ff


	//----- nvinfo : EIATTR_NUM_BARRIERS
	.align		4
        /*0040*/ 	.byte	0x02, 0x4c
        /*0042*/ 	.byte	0x01
	.zero		1


	//----- nvinfo : EIATTR_MERCURY_ISA_VERSION
	.align		4
        /*0044*/ 	.byte	0x03, 0x5f
        /*0046*/ 	.short	0x0101


	//----- nvinfo : EIATTR_VRC_CTA_INIT_COUNT
	.align		4
        /*0048*/ 	.byte	0x02, 0x4a
	.zero		1
	.zero		1


	//----- nvinfo : EIATTR_EXIT_INSTR_OFFSETS
	.align		4
        /*004c*/ 	.byte	0x04, 0x1c
        /*004e*/ 	.short	(.L_46 - .L_45)


	//   ....[0]....
.L_45:
        /*0050*/ 	.word	0x00000030


	//   ....[1]....
        /*0054*/ 	.word	0x000007a0


	//----- nvinfo : EIATTR_CRS_STACK_SIZE
	.align		4
.L_46:
        /*0058*/ 	.byte	0x04, 0x1e
        /*005a*/ 	.short	(.L_48 - .L_47)
.L_47:
        /*005c*/ 	.word	0x00000000


	//----- nvinfo : EIATTR_CBANK_PARAM_SIZE
	.align		4
.L_48:
        /*0060*/ 	.byte	0x03, 0x19
        /*0062*/ 	.short	0x0014


	//----- nvinfo : EIATTR_PARAM_CBANK
	.align		4
        /*0064*/ 	.byte	0x04, 0x0a
        /*0066*/ 	.short	(.L_50 - .L_49)
	.align		4
.L_49:
        /*0068*/ 	.word	index@(.nv.constant0._Z18compute_LU_factorsiPdi)
        /*006c*/ 	.short	0x0380
        /*006e*/ 	.short	0x0014


	//----- nvinfo : EIATTR_SW_WAR
	.align		4
.L_50:
        /*0070*/ 	.byte	0x04, 0x36
        /*0072*/ 	.short	(.L_52 - .L_51)
.L_51:
        /*0074*/ 	.word	0x00000008
.L_52:


//--------------------- .nv.callgraph             --------------------------
	.section	.nv.callgraph,"",@"SHT_CUDA_CALLGRAPH"
	.align	4
	.sectionentsize	8
	.align		4
        /*0000*/ 	.word	0x00000000
	.align		4
        /*0004*/ 	.word	0xffffffff
	.align		4
        /*0008*/ 	.word	0x00000000
	.align		4
        /*000c*/ 	.word	0xfffffffe
	.align		4
        /*0010*/ 	.word	0x00000000
	.align		4
        /*0014*/ 	.word	0xfffffffd
	.align		4
        /*0018*/ 	.word	0x00000000
	.align		4
        /*001c*/ 	.word	0xfffffffc


//--------------------- .nv.constant4             --------------------------
	.section	.nv.constant4,"a",@progbits
	.align	8
	.align		8
.nv.constant4:
        /*0000*/ 	.dword	count


//--------------------- .text._Z24solve_triangular_systemsiPdS_S_i --------------------------
	.section	.text._Z24solve_triangular_systemsiPdS_S_i,"ax",@progbits
	.align	128
        .global         _Z24solve_triangular_systemsiPdS_S_i
        .type           _Z24solve_triangular_systemsiPdS_S_i,@function
        .size           _Z24solve_triangular_systemsiPdS_S_i,(.L_x_49 - _Z24solve_triangular_systemsiPdS_S_i)
        .other          _Z24solve_triangular_systemsiPdS_S_i,@"STO_CUDA_ENTRY STV_DEFAULT"
_Z24solve_triangular_systemsiPdS_S_i:
.text._Z24solve_triangular_systemsiPdS_S_i:
[----:B------:R-:W-:Y:S01]  /*0000*/  LDC R1, c[0x0][0x37c] ;  /* 0x0000df00ff017b82 */ /* 0x000fe20000000800 */
[----:B------:R-:W0:Y:S01]  /*0010*/  LDCU UR4, c[0x0][0x3a0] ;  /* 0x00007400ff0477ac */ /* 0x000e220008000800 */
[----:B------:R-:W1:Y:S01]  /*0020*/  LDCU.64 UR6, c[0x0][0x358] ;  /* 0x00006b00ff0677ac */ /* 0x000e620008000a00 */
[----:B0-----:R-:W-:-:S05]  /*0030*/  IMAD.U32 R4, RZ, RZ, UR4 ;  /* 0x00000004ff047e24 */ /* 0x001fca000f8e00ff */
[----:B------:R-:W-:-:S13]  /*0040*/  ISETP.GE.AND P0, PT, R4, 0x1, PT ;  /* 0x000000010400780c */ /* 0x000fda0003f06270 */
[----:B-1----:R-:W-:Y:S05]  /*0050*/  @!P0 BRA `(.L_x_0) ;  /* 0x00000004009c8947 */ /* 0x002fea0003800000 */
[----:B------:R-:W0:Y:S01]  /*0060*/  S2UR UR5, SR_CgaCtaId ;  /* 0x00000000000579c3 */ /* 0x000e220000008800 */
[----:B------:R-:W1:Y:S01]  /*0070*/  S2R R0, SR_TID.X ;  /* 0x0000000000007919 */ /* 0x000e620000002100 */
[----:B------:R-:W-:Y:S01]  /*0080*/  UMOV UR4, 0x400 ;  /* 0x0000040000047882 */ /* 0x000fe20000000000 */
[----:B------:R-:W-:Y:S01]  /*0090*/  IMAD.MOV.U32 R3, RZ, RZ, RZ ;  /* 0x000000ffff037224 */ /* 0x000fe200078e00ff */
[----:B0-----:R-:W-:-:S06]  /*00a0*/  ULEA UR4, UR5, UR4, 0x18 ;  /* 0x0000000405047291 */ /* 0x001fcc000f8ec0ff */
[----:B------:R-:W-:-:S04]  /*00b0*/  IMAD.U32 R5, RZ, RZ, UR4 ;  /* 0x00000004ff057e24 */ /* 0x000fc8000f8e00ff */
[----:B-1----:R-:W-:-:S07]  /*00c0*/  IMAD R2, R0, 0x8, R5 ;  /* 0x0000000800027824 */ /* 0x002fce00078e0205 */
.L_x_13:
[----:B0-----:R0:W-:Y:S01]  /*00d0*/  STS.64 [R2], RZ ;  /* 0x000000ff02007388 */ /* 0x0011e20000000a00 */
[----:B------:R-:W-:Y:S01]  /*00e0*/  ISETP.GE.U32.AND P0, PT, R0, R3, PT ;  /* 0x000000030000720c */ /* 0x000fe20003f06070 */
[----:B-1----:R-:W1:Y:S01]  /*00f0*/  LDCU UR5, c[0x0][0x3a0] ;  /* 0x00007400ff0577ac */ /* 0x002e620008000800 */
[----:B------:R-:W-:Y:S01]  /*0100*/  BSSY.RECONVERGENT B0, `(.L_x_1) ;  /* 0x0000013000007945 */ /* 0x000fe20003800200 */
[----:B------:R-:W2:Y:S10]  /*0110*/  LDCU UR4, c[0x0][0x380] ;  /* 0x00007000ff0477ac */ /* 0x000eb40008000800 */
[----:B0--3--:R-:W-:Y:S05]  /*0120*/  @P0 BRA `(.L_x_2) ;  /* 0x0000000000400947 */ /* 0x009fea0003800000 */
[----:B------:R-:W0:Y:S01]  /*0130*/  LDC.64 R14, c[0x0][0x388] ;  /* 0x0000e200ff0e7b82 */ /* 0x000e220000000a00 */
[----:B------:R-:W-:Y:S01]  /*0140*/  BSSY.RECONVERGENT B1, `(.L_x_3) ;  /* 0x000000d000017945 */ /* 0x000fe20003800200 */
[----:B------:R-:W-:Y:S01]  /*0150*/  IMAD.MOV.U32 R4, RZ, RZ, R0 ;  /* 0x000000ffff047224 */ /* 0x000fe200078e0000 */
[----:B------:R-:W-:-:S05]  /*0160*/  CS2R R6, SRZ ;  /* 0x0000000000067805 */ /* 0x000fca000001ff00 */
[----:B------:R-:W3:Y:S02]  /*0170*/  LDC.64 R12, c[0x0][0x390] ;  /* 0x0000e400ff0c7b82 */ /* 0x000ee40000000a00 */
.L_x_4:
[----:B-1----:R-:W-:Y:S02]  /*0180*/  IMAD R9, R3, UR5, R4 ;  /* 0x0000000503097c24 */ /* 0x002fe4000f8e0204 */
[----:B0-----:R-:W-:-:S04]  /*0190*/  IMAD.WIDE R10, R4, 0x8, R14 ;  /* 0x00000008040a7825 */ /* 0x001fc800078e020e */
[----:B---3--:R-:W-:Y:S02]  /*01a0*/  IMAD.WIDE R8, R9, 0x8, R12 ;  /* 0x0000000809087825 */ /* 0x008fe400078e020c */
[----:B------:R-:W3:Y:S04]  /*01b0*/  LDG.E.64 R10, desc[UR6][R10.64] ;  /* 0x000000060a0a7981 */ /* 0x000ee8000c1e1b00 */
[----:B------:R-:W3:Y:S01]  /*01c0*/  LDG.E.64 R8, desc[UR6][R8.64] ;  /* 0x0000000608087981 */ /* 0x000ee2000c1e1b00 */
[----:B--2---:R-:W-:-:S05]  /*01d0*/  VIADD R4, R4, UR4 ;  /* 0x0000000404047c36 */ /* 0x004fca0008000000 */
[----:B------:R-:W-:Y:S01]  /*01e0*/  ISETP.GE.AND P0, PT, R4, R3, PT ;  /* 0x000000030400720c */ /* 0x000fe20003f06270 */
[----:B---3--:R-:W-:-:S12]  /*01f0*/  DFMA R6, R8, R10, R6 ;  /* 0x0000000a0806722b */ /* 0x008fd80000000006 */
[----:B------:R-:W-:Y:S05]  /*0200*/  @!P0 BRA `(.L_x_4) ;  /* 0xfffffffc00dc8947 */ /* 0x000fea000383ffff */
[----:B------:R-:W-:Y:S05]  /*0210*/  BSYNC.RECONVERGENT B1 ;  /* 0x0000000000017941 */ /* 0x000fea0003800200 */
.L_x_3:
[----:B------:R0:W-:Y:S02]  /*0220*/  STS.64 [R2], R6 ;  /* 0x0000000602007388 */ /* 0x0001e40000000a00 */
.L_x_2:
[----:B-12---:R-:W-:Y:S05]  /*0230*/  BSYNC.RECONVERGENT B0 ;  /* 0x0000000000007941 */ /* 0x006fea0003800200 */
.L_x_1:
[----:B------:R-:W1:Y:S01]  /*0240*/  LDC.64 R8, c[0x4][RZ] ;  /* 0x01000000ff087b82 */ /* 0x000e620000000a00 */
[----:B------:R-:W-:Y:S01]  /*0250*/  ISETP.NE.AND P0, PT, R0, RZ, PT ;  /* 0x000000ff0000720c */ /* 0x000fe20003f05270 */
[----:B------:R-:W-:-:S12]  /*0260*/  BSSY.RECONVERGENT B0, `(.L_x_5) ;  /* 0x000000c000007945 */ /* 0x000fd80003800200 */
[----:B------:R-:W-:Y:S05]  /*0270*/  @P0 BRA `(.L_x_6) ;  /* 0x0000000000280947 */ /* 0x000fea0003800000 */
[----:B------:R-:W2:Y:S01]  /*0280*/  LDCU UR4, c[0x0][0x380] ;  /* 0x00007000ff0477ac */ /* 0x000ea20008000800 */
[----:B0-----:R-:W0:Y:S01]  /*0290*/  LDC.64 R6, c[0x4][RZ] ;  /* 0x01000000ff067b82 */ /* 0x001e220000000a00 */
[----:B--2---:R-:W-:-:S04]  /*02a0*/  VIMNMX R4, PT, PT, R3, UR4, PT ;  /* 0x0000000403047c48 */ /* 0x004fc8000bfe0100 */
[----:B------:R-:W-:Y:S01]  /*02b0*/  LOP3.LUT R10, R4, 0x1, RZ, 0xc0, !PT ;  /* 0x00000001040a7812 */ /* 0x000fe200078ec0ff */
[----:B0-----:R2:W-:Y:S03]  /*02c0*/  STG.E desc[UR6][R6.64], R4 ;  /* 0x0000000406007986 */ /* 0x0015e6000c101906 */
[----:B------:R-:W-:-:S13]  /*02d0*/  ISETP.NE.U32.AND P1, PT, R10, 0x1, PT ;  /* 0x000000010a00780c */ /* 0x000fda0003f25070 */
[C---:B------:R-:W-:Y:S02]  /*02e0*/  @!P1 IMAD R10, R4.reuse, 0x8, R5 ;  /* 0x00000008040a9824 */ /* 0x040fe400078e0205 */
[----:B------:R-:W-:-:S03]  /*02f0*/  @!P1 VIADD R11, R4, 0x1 ;  /* 0x00000001040b9836 */ /* 0x000fc60000000000 */
[----:B------:R2:W-:Y:S04]  /*0300*/  @!P1 STS.64 [R10], RZ ;  /* 0x000000ff0a009388 */ /* 0x0005e80000000a00 */
[----:B------:R2:W-:Y:S02]  /*0310*/  @!P1 STG.E desc[UR6][R6.64], R11 ;  /* 0x0000000b06009986 */ /* 0x0005e4000c101906 */
.L_x_6:
[----:B------:R-:W-:Y:S05]  /*0320*/  BSYNC.RECONVERGENT B0 ;  /* 0x0000000000007941 */ /* 0x000fea0003800200 */
.L_x_5:
[----:B------:R-:W-:Y:S06]  /*0330*/  BAR.SYNC.DEFER_BLOCKING 0x0 ;  /* 0x0000000000007b1d */ /* 0x000fec0000010000 */
[----:B-1----:R-:W3:Y:S02]  /*0340*/  LDG.E R8, desc[UR6][R8.64] ;  /* 0x0000000608087981 */ /* 0x002ee4000c1e1900 */
[----:B---3--:R-:W-:-:S13]  /*0350*/  ISETP.GE.AND P1, PT, R8, 0x2, PT ;  /* 0x000000020800780c */ /* 0x008fda0003f26270 */
[----:B------:R-:W-:Y:S05]  /*0360*/  @!P1 BRA `(.L_x_7) ;  /* 0x0000000000809947 */ /* 0x000fea0003800000 */
[----:B------:R-:W-:Y:S01]  /*0370*/  ISETP.NE.AND P0, PT, R0, RZ, PT ;  /* 0x000000ff0000720c */ /* 0x000fe20003f05270 */
[----:B--2---:R-:W-:-:S12]  /*0380*/  IMAD.MOV.U32 R11, RZ, RZ, R8 ;  /* 0x000000ffff0b7224 */ /* 0x004fd800078e0008 */
.L_x_10:
[--C-:B------:R-:W-:Y:S01]  /*0390*/  IMAD.MOV.U32 R10, RZ, RZ, R11.reuse ;  /* 0x000000ffff0a7224 */ /* 0x100fe200078e000b */
[----:B------:R-:W-:Y:S01]  /*03a0*/  SHF.R.U32.HI R11, RZ, 0x1, R11 ;  /* 0x00000001ff0b7819 */ /* 0x000fe2000001160b */
[----:B------:R-:W-:Y:S05]  /*03b0*/  WARPSYNC.ALL ;  /* 0x0000000000007948 */ /* 0x000fea0003800000 */
[----:B------:R-:W-:Y:S01]  /*03c0*/  ISETP.GE.U32.AND P2, PT, R0, R11, PT ;  /* 0x0000000b0000720c */ /* 0x000fe20003f46070 */
[----:B------:R-:W-:Y:S01]  /*03d0*/  BSSY.RECONVERGENT B0, `(.L_x_8) ;  /* 0x0000016000007945 */ /* 0x000fe20003800200 */
[C---:B------:R-:W-:Y:S02]  /*03e0*/  LOP3.LUT P1, RZ, R10.reuse, 0x2, RZ, 0xc0, !PT ;  /* 0x000000020aff7812 */ /* 0x040fe4000782c0ff */
[----:B------:R-:W-:-:S04]  /*03f0*/  LOP3.LUT R10, R10, 0x7ffffffe, RZ, 0xc0, !PT ;  /* 0x7ffffffe0a0a7812 */ /* 0x000fc800078ec0ff */
[----:B------:R-:W-:-:S04]  /*0400*/  ISETP.EQ.OR P1, PT, R10, 0x2, !P1 ;  /* 0x000000020a00780c */ /* 0x000fc80004f22670 */
[----:B------:R-:W-:Y:S01]  /*0410*/  PLOP3.LUT P1, PT, P0, P1, PT, 0xf8, 0x8f ;  /* 0x00000000008f781c */ /* 0x000fe20000723f70 */
[----:B------:R-:W-:Y:S01]  /*0420*/  @!P2 IMAD R4, R11, 0x8, R2 ;  /* 0x000000080b04a824 */ /* 0x000fe200078e0202 */
[----:B------:R-:W-:Y:S04]  /*0430*/  @!P2 LDS.64 R8, [R2] ;  /* 0x000000000208a984 */ /* 0x000fe80000000a00 */
[----:B01----:R-:W0:Y:S02]  /*0440*/  @!P2 LDS.64 R6, [R4] ;  /* 0x000000000406a984 */ /* 0x003e240000000a00 */
[----:B0-----:R-:W-:-:S07]  /*0450*/  @!P2 DADD R6, R6, R8 ;  /* 0x000000000606a229 */ /* 0x001fce0000000008 */
[----:B------:R0:W-:Y:S01]  /*0460*/  @!P2 STS.64 [R2], R6 ;  /* 0x000000060200a388 */ /* 0x0001e20000000a00 */
[----:B------:R-:W-:Y:S06]  /*0470*/  BAR.SYNC.DEFER_BLOCKING 0x0 ;  /* 0x0000000000007b1d */ /* 0x000fec0000010000 */
[----:B------:R-:W-:Y:S05]  /*0480*/  @P1 BRA `(.L_x_9) ;  /* 0x0000000000281947 */ /* 0x000fea0003800000 */
[----:B------:R-:W1:Y:S01]  /*0490*/  S2UR UR5, SR_CgaCtaId ;  /* 0x00000000000579c3 */ /* 0x000e620000008800 */
[----:B------:R-:W-:Y:S01]  /*04a0*/  UMOV UR4, 0x400 ;  /* 0x0000040000047882 */ /* 0x000fe20000000000 */
[C---:B------:R-:W-:Y:S02]  /*04b0*/  IMAD R4, R11.reuse, 0x8, R5 ;  /* 0x000000080b047824 */ /* 0x040fe400078e0205 */
[----:B------:R-:W-:-:S03]  /*04c0*/  VIADD R11, R11, 0xffffffff ;  /* 0xffffffff0b0b7836 */ /* 0x000fc60000000000 */
[----:B0-----:R-:W-:Y:S01]  /*04d0*/  LDS.64 R6, [R4+-0x8] ;  /* 0xfffff80004067984 */ /* 0x001fe20000000a00 */
[----:B-1----:R-:W-:-:S06]  /*04e0*/  ULEA UR4, UR5, UR4, 0x18 ;  /* 0x0000000405047291 */ /* 0x002fcc000f8ec0ff */
[----:B------:R-:W-:-:S05]  /*04f0*/  IMAD.U32 R5, RZ, RZ, UR4 ;  /* 0x00000004ff057e24 */ /* 0x000fca000f8e00ff */
[----:B------:R-:W0:Y:S02]  /*0500*/  LDS.64 R8, [R5] ;  /* 0x0000000005087984 */ /* 0x000e240000000a00 */
[----:B0-----:R-:W-:-:S07]  /*0510*/  DADD R6, R6, R8 ;  /* 0x0000000006067229 */ /* 0x001fce0000000008 */
[----:B------:R1:W-:Y:S04]  /*0520*/  STS.64 [R5], R6 ;  /* 0x0000000605007388 */ /* 0x0003e80000000a00 */
.L_x_9:
[----:B------:R-:W-:Y:S05]  /*0530*/  BSYNC.RECONVERGENT B0 ;  /* 0x0000000000007941 */ /* 0x000fea0003800200 */
.L_x_8:
[----:B------:R-:W-:Y:S01]  /*0540*/  BAR.SYNC.DEFER_BLOCKING 0x0 ;  /* 0x0000000000007b1d */ /* 0x000fe20000010000 */
[----:B------:R-:W-:-:S13]  /*0550*/  ISETP.GT.AND P1, PT, R11, 0x1, PT ;  /* 0x000000010b00780c */ /* 0x000fda0003f24270 */
[----:B------:R-:W-:Y:S05]  /*0560*/  @P1 BRA `(.L_x_10) ;  /* 0xfffffffc00881947 */ /* 0x000fea000383ffff */
.L_x_7:
[----:B------:R-:W-:Y:S05]  /*0570*/  WARPSYNC.ALL ;  /* 0x0000000000007948 */ /* 0x000fea0003800000 */
[----:B------:R-:W-:Y:S06]  /*0580*/  BAR.SYNC.DEFER_BLOCKING 0x0 ;  /* 0x0000000000007b1d */ /* 0x000fec0000010000 */
[----:B------:R-:W-:Y:S04]  /*0590*/  BSSY.RECONVERGENT B0, `(.L_x_11) ;  /* 0x000000e000007945 */ /* 0x000fe80003800200 */
[----:B------:R-:W-:Y:S05]  /*05a0*/  @P0 BRA `(.L_x_12) ;  /* 0x0000000000300947 */ /* 0x000fea0003800000 */
[----:B012---:R-:W0:Y:S08]  /*05b0*/  LDC.64 R6, c[0x0][0x398] ;  /* 0x0000e600ff067b82 */ /* 0x007e300000000a00 */
[----:B------:R-:W1:Y:S01]  /*05c0*/  S2UR UR5, SR_CgaCtaId ;  /* 0x00000000000579c3 */ /* 0x000e620000008800 */
[----:B------:R-:W-:-:S07]  /*05d0*/  UMOV UR4, 0x400 ;  /* 0x0000040000047882 */ /* 0x000fce0000000000 */
[----:B------:R-:W2:Y:S01]  /*05e0*/  LDC.64 R10, c[0x0][0x388] ;  /* 0x0000e200ff0a7b82 */ /* 0x000ea20000000a00 */
[----:B0-----:R-:W-:-:S06]  /*05f0*/  IMAD.WIDE.U32 R6, R3, 0x8, R6 ;  /* 0x0000000803067825 */ /* 0x001fcc00078e0006 */
[----:B------:R-:W3:Y:S01]  /*0600*/  LDG.E.64 R6, desc[UR6][R6.64] ;  /* 0x0000000606067981 */ /* 0x000ee2000c1e1b00 */
[----:B-1----:R-:W-:-:S06]  /*0610*/  ULEA UR4, UR5, UR4, 0x18 ;  /* 0x0000000405047291 */ /* 0x002fcc000f8ec0ff */
[----:B------:R-:W-:Y:S02]  /*0620*/  IMAD.U32 R5, RZ, RZ, UR4 ;  /* 0x00000004ff057e24 */ /* 0x000fe4000f8e00ff */
[----:B--2---:R-:W-:-:S03]  /*0630*/  IMAD.WIDE.U32 R10, R3, 0x8, R10 ;  /* 0x00000008030a7825 */ /* 0x004fc600078e000a */
[----:B------:R-:W3:Y:S02]  /*0640*/  LDS.64 R8, [R5] ;  /* 0x0000000005087984 */ /* 0x000ee40000000a00 */
[----:B---3--:R-:W-:-:S07]  /*0650*/  DADD R8, R6, -R8 ;  /* 0x0000000006087229 */ /* 0x008fce0000000808 */
[----:B------:R3:W-:Y:S04]  /*0660*/  STG.E.64 desc[UR6][R10.64], R8 ;  /* 0x000000080a007986 */ /* 0x0007e8000c101b06 */
.L_x_12:
[----:B------:R-:W-:Y:S05]  /*0670*/  BSYNC.RECONVERGENT B0 ;  /* 0x0000000000007941 */ /* 0x000fea0003800200 */
.L_x_11:
[----:B--2---:R-:W2:Y:S01]  /*0680*/  LDC R4, c[0x0][0x3a0] ;  /* 0x0000e800ff047b82 */ /* 0x004ea20000000800 */
[----:B------:R-:W-:-:S07]  /*0690*/  VIADD R3, R3, 0x1 ;  /* 0x0000000103037836 */ /* 0x000fce0000000000 */
[----:B------:R-:W-:Y:S01]  /*06a0*/  BAR.SYNC.DEFER_BLOCKING 0x0 ;  /* 0x0000000000007b1d */ /* 0x000fe20000010000 */
[----:B--2---:R-:W-:-:S13]  /*06b0*/  ISETP.NE.AND P0, PT, R3, R4, PT ;  /* 0x000000040300720c */ /* 0x004fda0003f05270 */
[----:B------:R-:W-:Y:S05]  /*06c0*/  @P0 BRA `(.L_x_13) ;  /* 0xfffffff800800947 */ /* 0x000fea000383ffff */
.L_x_0:
[----:B------:R-:W-:Y:S01]  /*06d0*/  BAR.SYNC.DEFER_BLOCKING 0x0 ;  /* 0x0000000000007b1d */ /* 0x000fe20000010000 */
[----:B------:R-:W-:-:S13]  /*06e0*/  ISETP.GE.AND P0, PT, R4, 0x1, PT ;  /* 0x000000010400780c */ /* 0x000fda0003f06270 */
[----:B------:R-:W-:Y:S05]  /*06f0*/  @!P0 EXIT ;  /* 0x000000000000894d */ /* 0x000fea0003800000 */
[----:B------:R-:W2:Y:S01]  /*0700*/  S2UR UR5, SR_CgaCtaId ;  /* 0x00000000000579c3 */ /* 0x000ea20000008800 */
[----:B0-----:R-:W0:Y:S01]  /*0710*/  S2R R2, SR_TID.X ;  /* 0x0000000000027919 */ /* 0x001e220000002100 */
[----:B------:R-:W1:Y:S01]  /*0720*/  LDCU UR8, c[0x0][0x3a0] ;  /* 0x00007400ff0877ac */ /* 0x000e620008000800 */
[----:B------:R-:W-:Y:S01]  /*0730*/  UMOV UR4, 0x400 ;  /* 0x0000040000047882 */ /* 0x000fe20000000000 */
[----:B-1----:R-:W-:Y:S01]  /*0740*/  IMAD.U32 R5, RZ, RZ, UR8 ;  /* 0x00000008ff057e24 */ /* 0x002fe2000f8e00ff */
[----:B--2---:R-:W-:-:S06]  /*0750*/  ULEA UR4, UR5, UR4, 0x18 ;  /* 0x0000000405047291 */ /* 0x004fcc000f8ec0ff */
[----:B------:R-:W-:-:S04]  /*0760*/  IMAD.U32 R3, RZ, RZ, UR4 ;  /* 0x00000004ff037e24 */ /* 0x000fc8000f8e00ff */
[----:B0-----:R-:W-:-:S07]  /*0770*/  IMAD R4, R2, 0x8, R3 ;  /* 0x0000000802047824 */ /* 0x001fce00078e0203 */
.L_x_27:
[----:B0-----:R-:W0:Y:S01]  /*0780*/  LDCU UR4, c[0x0][0x3a0] ;  /* 0x00007400ff0477ac */ /* 0x001e220008000800 */
[----:B-1----:R1:W-:Y:S01]  /*0790*/  STS.64 [R4], RZ ;  /* 0x000000ff04007388 */ /* 0x0023e20000000a00 */
[----:B---3--:R-:W-:Y:S01]  /*07a0*/  IMAD.IADD R0, R2, 0x1, R5 ;  /* 0x0000000102007824 */ /* 0x008fe200078e0205 */
[----:B------:R-:W-:Y:S01]  /*07b0*/  BSSY.RECONVERGENT B0, `(.L_x_14) ;  /* 0x0000015000007945 */ /* 0x000fe20003800200 */
[----:B--2---:R-:W2:Y:S01]  /*07c0*/  LDCU UR5, c[0x0][0x380] ;  /* 0x00007000ff0577ac */ /* 0x004ea20008000800 */
[----:B------:R-:W-:Y:S02]  /*07d0*/  VIADD R6, R5, 0xffffffff ;  /* 0xffffffff05067836 */ /* 0x000fe40000000000 */
[----:B0-----:R-:W-:-:S13]  /*07e0*/  ISETP.GE.AND P0, PT, R0, UR4, PT ;  /* 0x0000000400007c0c */ /* 0x001fda000bf06270 */
[----:B-12---:R-:W-:Y:S05]  /*07f0*/  @P0 BRA `(.L_x_15) ;  /* 0x0000000000400947 */ /* 0x006fea0003800000 */
[----:B---3--:R-:W0:Y:S01]  /*0800*/  LDC.64 R10, c[0x0][0x388] ;  /* 0x0000e200ff0a7b82 */ /* 0x008e220000000a00 */
[----:B------:R-:W-:Y:S01]  /*0810*/  BSSY.RECONVERGENT B1, `(.L_x_16) ;  /* 0x000000d000017945 */ /* 0x000fe20003800200 */
[----:B------:R-:W-:Y:S01]  /*0820*/  CS2R R12, SRZ ;  /* 0x00000000000c7805 */ /* 0x000fe2000001ff00 */
[----:B------:R-:W-:-:S05]  /*0830*/  IMAD R7, R6, UR4, R0 ;  /* 0x0000000406077c24 */ /* 0x000fca000f8e0200 */
[----:B------:R-:W1:Y:S02]  /*0840*/  LDC.64 R8, c[0x0][0x390] ;  /* 0x0000e400ff087b82 */ /* 0x000e640000000a00 */
.L_x_17:
[----:B0-----:R-:W-:-:S04]  /*0850*/  IMAD.WIDE R14, R0, 0x8, R10 ;  /* 0x00000008000e7825 */ /* 0x001fc800078e020a */
[C---:B-1----:R-:W-:Y:S02]  /*0860*/  IMAD.WIDE R16, R7.reuse, 0x8, R8 ;  /* 0x0000000807107825 */ /* 0x042fe400078e0208 */
[----:B------:R-:W2:Y:S04]  /*0870*/  LDG.E.64 R14, desc[UR6][R14.64] ;  /* 0x000000060e0e7981 */ /* 0x000ea8000c1e1b00 */
[----:B------:R-:W2:Y:S01]  /*0880*/  LDG.E.64 R16, desc[UR6][R16.64] ;  /* 0x0000000610107981 */ /* 0x000ea2000c1e1b00 */
[----:B------:R-:W-:Y:S02]  /*0890*/  VIADD R0, R0, UR5 ;  /* 0x0000000500007c36 */ /* 0x000fe40008000000 */
[----:B------:R-:W-:-:S03]  /*08a0*/  VIADD R7, R7, UR5 ;  /* 0x0000000507077c36 */ /* 0x000fc60008000000 */
[----:B------:R-:W-:Y:S01]  /*08b0*/  ISETP.GE.AND P0, PT, R0, UR4, PT ;  /* 0x0000000400007c0c */ /* 0x000fe2000bf06270 */
[----:B--2---:R-:W-:-:S12]  /*08c0*/  DFMA R12, R16, R14, R12 ;  /* 0x0000000e100c722b */ /* 0x004fd8000000000c */
[----:B------:R-:W-:Y:S05]  /*08d0*/  @!P0 BRA `(.L_x_17) ;  /* 0xfffffffc00dc8947 */ /* 0x000fea000383ffff */
[----:B------:R-:W-:Y:S05]  /*08e0*/  BSYNC.RECONVERGENT B1 ;  /* 0x0000000000017941 */ /* 0x000fea0003800200 */
.L_x_16:
[----:B------:R0:W-:Y:S02]  /*08f0*/  STS.64 [R4], R12 ;  /* 0x0000000c04007388 */ /* 0x0001e40000000a00 */
.L_x_15:
[----:B------:R-:W-:Y:S05]  /*0900*/  BSYNC.RECONVERGENT B0 ;  /* 0x0000000000007941 */ /* 0x000fea0003800200 */
.L_x_14:
[----:B------:R-:W1:Y:S08]  /*0910*/  LDC R7, c[0x0][0x380] ;  /* 0x0000e000ff077b82 */ /* 0x000e700000000800 */
[----:B------:R-:W-:Y:S01]  /*0920*/  BAR.SYNC.DEFER_BLOCKING 0x0 ;  /* 0x0000000000007b1d */ /* 0x000fe20000010000 */
[----:B------:R-:W-:Y:S01]  /*0930*/  ISETP.NE.AND P0, PT, R2, RZ, PT ;  /* 0x000000ff0200720c */ /* 0x000fe20003f05270 */
[----:B------:R-:W-:-:S04]  /*0940*/  IMAD.MOV R0, RZ, RZ, -R5 ;  /* 0x000000ffff007224 */ /* 0x000fc800078e0a05 */
[----:B------:R-:W-:Y:S02]  /*0950*/  BSSY.RECONVERGENT B0, `(.L_x_18) ;  /* 0x000000c000007945 */ /* 0x000fe40003800200 */
[----:B---3--:R-:W2:Y:S01]  /*0960*/  LDC.64 R10, c[0x4][RZ] ;  /* 0x01000000ff0a7b82 */ /* 0x008ea20000000a00 */
[----:B-1----:R-:W-:-:S05]  /*0970*/  VIADDMNMX R0, R0, UR4, R7, PT ;  /* 0x0000000400007c46 */ /* 0x002fca000b800107 */
[----:B------:R-:W-:Y:S05]  /*0980*/  @P0 BRA `(.L_x_19) ;  /* 0x0000000000200947 */ /* 0x000fea0003800000 */
[----:B------:R-:W1:Y:S01]  /*0990*/  LDC.64 R8, c[0x4][RZ] ;  /* 0x01000000ff087b82 */ /* 0x000e620000000a00 */
[----:B------:R-:W-:-:S04]  /*09a0*/  LOP3.LUT R7, R0, 0x1, RZ, 0xc0, !PT ;  /* 0x0000000100077812 */ /* 0x000fc800078ec0ff */
[----:B------:R-:W-:-:S13]  /*09b0*/  ISETP.NE.U32.AND P1, PT, R7, 0x1, PT ;  /* 0x000000010700780c */ /* 0x000fda0003f25070 */
[C---:B0-----:R-:W-:Y:S02]  /*09c0*/  @!P1 IMAD R12, R0.reuse, 0x8, R3 ;  /* 0x00000008000c9824 */ /* 0x041fe400078e0203 */
[----:B------:R-:W-:-:S03]  /*09d0*/  @!P1 VIADD R7, R0, 0x1 ;  /* 0x0000000100079836 */ /* 0x000fc60000000000 */
[----:B------:R3:W-:Y:S04]  /*09e0*/  @!P1 STS.64 [R12], RZ ;  /* 0x000000ff0c009388 */ /* 0x0007e80000000a00 */
[----:B-1----:R3:W-:Y:S04]  /*09f0*/  STG.E desc[UR6][R8.64], R0 ;  /* 0x0000000008007986 */ /* 0x0027e8000c101906 */
[----:B------:R3:W-:Y:S02]  /*0a00*/  @!P1 STG.E desc[UR6][R8.64], R7 ;  /* 0x0000000708009986 */ /* 0x0007e4000c101906 */
.L_x_19:
[----:B------:R-:W-:Y:S05]  /*0a10*/  BSYNC.RECONVERGENT B0 ;  /* 0x0000000000007941 */ /* 0x000fea0003800200 */
.L_x_18:
[----:B------:R-:W-:Y:S06]  /*0a20*/  BAR.SYNC.DEFER_BLOCKING 0x0 ;  /* 0x0000000000007b1d */ /* 0x000fec0000010000 */
[----:B--2---:R-:W2:Y:S02]  /*0a30*/  LDG.E R10, desc[UR6][R10.64] ;  /* 0x000000060a0a7981 */ /* 0x004ea4000c1e1900 */
[----:B--2---:R-:W-:-:S13]  /*0a40*/  ISETP.GE.AND P1, PT, R10, 0x2, PT ;  /* 0x000000020a00780c */ /* 0x004fda0003f26270 */
[----:B------:R-:W-:Y:S05]  /*0a50*/  @!P1 BRA `(.L_x_20) ;  /* 0x0000000000809947 */ /* 0x000fea0003800000 */
[----:B------:R-:W-:Y:S01]  /*0a60*/  ISETP.NE.AND P0, PT, R2, RZ, PT ;  /* 0x000000ff0200720c */ /* 0x000fe20003f05270 */
[----:B---3--:R-:W-:-:S12]  /*0a70*/  IMAD.MOV.U32 R7, RZ, RZ, R10 ;  /* 0x000000ffff077224 */ /* 0x008fd800078e000a */
.L_x_23:
[--C-:B0-----:R-:W-:Y:S01]  /*0a80*/  IMAD.MOV.U32 R12, RZ, RZ, R7.reuse ;  /* 0x000000ffff0c7224 */ /* 0x101fe200078e0007 */
        /* <DEDUP_REMOVED lines=10> */
[----:B-1----:R-:W0:Y:S02]  /*0b30*/  @!P2 LDS.64 R8, [R0] ;  /* 0x000000000008a984 */ /* 0x002e240000000a00 */
        /* <DEDUP_REMOVED lines=14> */
.L_x_22:
[----:B------:R-:W-:Y:S05]  /*0c20*/  BSYNC.RECONVERGENT B0 ;  /* 0x0000000000007941 */ /* 0x000fea0003800200 */
.L_x_21:
[----:B------:R-:W-:Y:S01]  /*0c30*/  BAR.SYNC.DEFER_BLOCKING 0x0 ;  /* 0x0000000000007b1d */ /* 0x000fe20000010000 */
[----:B------:R-:W-:-:S13]  /*0c40*/  ISETP.GT.AND P1, PT, R7, 0x1, PT ;  /* 0x000000010700780c */ /* 0x000fda0003f24270 */
[----:B------:R-:W-:Y:S05]  /*0c50*/  @P1 BRA `(.L_x_23) ;  /* 0xfffffffc00881947 */ /* 0x000fea000383ffff */
.L_x_20:
[----:B------:R-:W-:Y:S05]  /*0c60*/  WARPSYNC.ALL ;  /* 0x0000000000007948 */ /* 0x000fea0003800000 */
[----:B------:R-:W-:Y:S06]  /*0c70*/  BAR.SYNC.DEFER_BLOCKING 0x0 ;  /* 0x0000000000007b1d */ /* 0x000fec0000010000 */
[----:B------:R-:W-:Y:S04]  /*0c80*/  BSSY.RECONVERGENT B0, `(.L_x_24) ;  /* 0x0000027000007945 */ /* 0x000fe80003800200 */
[----:B------:R-:W-:Y:S05]  /*0c90*/  @P0 BRA `(.L_x_25) ;  /* 0x0000000000940947 */ /* 0x000fea0003800000 */
[----:B-1----:R-:W3:Y:S08]  /*0ca0*/  LDC R3, c[0x0][0x3a0] ;  /* 0x0000e800ff037b82 */ /* 0x002ef00000000800 */
[----:B------:R-:W1:Y:S08]  /*0cb0*/  LDC.64 R26, c[0x0][0x390] ;  /* 0x0000e400ff1a7b82 */ /* 0x000e700000000a00 */
[----:B------:R-:W2:Y:S01]  /*0cc0*/  LDC.64 R14, c[0x0][0x388] ;  /* 0x0000e200ff0e7b82 */ /* 0x000ea20000000a00 */
[----:B---3--:R-:W-:-:S05]  /*0cd0*/  IMAD R0, R6, R3, RZ ;  /* 0x0000000306007224 */ /* 0x008fca00078e02ff */
[----:B0-----:R-:W-:Y:S02]  /*0ce0*/  SHF.R.S32.HI R8, RZ, 0x1f, R0 ;  /* 0x0000001fff087819 */ /* 0x001fe40000011400 */
[----:B------:R-:W-:-:S04]  /*0cf0*/  IADD3 R0, P0, PT, R0, R5, RZ ;  /* 0x0000000500007210 */ /* 0x000fc80007f1e0ff */
[----:B------:R-:W-:Y:S02]  /*0d00*/  LEA.HI.X.SX32 R8, R5, R8, 0x1, P0 ;  /* 0x0000000805087211 */ /* 0x000fe400000f0eff */
[----:B-1----:R-:W-:-:S04]  /*0d10*/  LEA R26, P0, R0, R26, 0x3 ;  /* 0x0000001a001a7211 */ /* 0x002fc800078018ff */
[----:B------:R-:W-:-:S06]  /*0d20*/  LEA.HI.X R27, R0, R27, R8, 0x3, P0 ;  /* 0x0000001b001b7211 */ /* 0x000fcc00000f1c08 */
[----:B------:R-:W3:Y:S01]  /*0d30*/  LDG.E.64 R26, desc[UR6][R26.64+-0x8] ;  /* 0xfffff8061a1a7981 */ /* 0x000ee2000c1e1b00 */
[----:B--2---:R-:W-:-:S05]  /*0d40*/  IMAD.WIDE R14, R5, 0x8, R14 ;  /* 0x00000008050e7825 */ /* 0x004fca00078e020e */
[----:B------:R-:W2:Y:S01]  /*0d50*/  LDG.E.64 R18, desc[UR6][R14.64+-0x8] ;  /* 0xfffff8060e127981 */ /* 0x000ea2000c1e1b00 */
[----:B------:R-:W0:Y:S01]  /*0d60*/  S2UR UR5, SR_CgaCtaId ;  /* 0x00000000000579c3 */ /* 0x000e220000008800 */
[----:B------:R-:W-:Y:S01]  /*0d70*/  UMOV UR4, 0x400 ;  /* 0x0000040000047882 */ /* 0x000fe20000000000 */
[----:B------:R-:W-:Y:S01]  /*0d80*/  IMAD.MOV.U32 R10, RZ, RZ, 0x1 ;  /* 0x00000001ff0a7424 */ /* 0x000fe200078e00ff */
[----:B0-----:R-:W-:-:S06]  /*0d90*/  ULEA UR4, UR5, UR4, 0x18 ;  /* 0x0000000405047291 */ /* 0x001fcc000f8ec0ff */
[----:B------:R-:W-:-:S05]  /*0da0*/  IMAD.U32 R3, RZ, RZ, UR4 ;  /* 0x00000004ff037e24 */ /* 0x000fca000f8e00ff */
[----:B------:R-:W2:Y:S01]  /*0db0*/  LDS.64 R8, [R3] ;  /* 0x0000000003087984 */ /* 0x000ea20000000a00 */
[----:B---3--:R-:W0:Y:S01]  /*0dc0*/  MUFU.RCP64H R11, R27 ;  /* 0x0000001b000b7308 */ /* 0x008e220000001800 */
[----:B--2---:R-:W-:-:S10]  /*0dd0*/  DADD R18, R18, -R8 ;  /* 0x0000000012127229 */ /* 0x004fd40000000808 */
[----:B------:R-:W-:Y:S01]  /*0de0*/  FSETP.GEU.AND P1, PT, |R19|, 6.5827683646048100446e-37, PT ;  /* 0x036000001300780b */ /* 0x000fe20003f2e200 */
[----:B0-----:R-:W-:-:S08]  /*0df0*/  DFMA R12, -R26, R10, 1 ;  /* 0x3ff000001a0c742b */ /* 0x001fd0000000010a */
[----:B------:R-:W-:-:S08]  /*0e00*/  DFMA R12, R12, R12, R12 ;  /* 0x0000000c0c0c722b */ /* 0x000fd0000000000c */
[----:B------:R-:W-:-:S08]  /*0e10*/  DFMA R12, R10, R12, R10 ;  /* 0x0000000c0a0c722b */ /* 0x000fd0000000000a */
[----:B------:R-:W-:-:S08]  /*0e20*/  DFMA R10, -R26, R12, 1 ;  /* 0x3ff000001a0a742b */ /* 0x000fd0000000010c */
[----:B------:R-:W-:-:S08]  /*0e30*/  DFMA R10, R12, R10, R12 ;  /* 0x0000000a0c0a722b */ /* 0x000fd0000000000c */
[----:B------:R-:W-:-:S08]  /*0e40*/  DMUL R8, R18, R10 ;  /* 0x0000000a12087228 */ /* 0x000fd00000000000 */
[----:B------:R-:W-:-:S08]  /*0e50*/  DFMA R12, -R26, R8, R18 ;  /* 0x000000081a0c722b */ /* 0x000fd00000000112 */
[----:B------:R-:W-:-:S10]  /*0e60*/  DFMA R8, R10, R12, R8 ;  /* 0x0000000c0a08722b */ /* 0x000fd40000000008 */
[----:B------:R-:W-:-:S05]  /*0e70*/  FFMA R0, RZ, R27, R9 ;  /* 0x0000001bff007223 */ /* 0x000fca0000000009 */
[----:B------:R-:W-:-:S13]  /*0e80*/  FSETP.GT.AND P0, PT, |R0|, 1.469367938527859385e-39, PT ;  /* 0x001000000000780b */ /* 0x000fda0003f04200 */
[----:B------:R-:W-:Y:S05]  /*0e90*/  @P0 BRA P1, `(.L_x_26) ;  /* 0x0000000000100947 */ /* 0x000fea0000800000 */
[----:B------:R-:W-:-:S07]  /*0ea0*/  MOV R0, 0xec0 ;  /* 0x00000ec000007802 */ /* 0x000fce0000000f00 */
[----:B------:R-:W-:Y:S05]  /*0eb0*/  CALL.REL.NOINC `($__internal_0_$__cuda_sm20_div_rn_f64_full) ;  /* 0x0000000000247944 */ /* 0x000fea0003c00000 */
[----:B------:R-:W-:Y:S02]  /*0ec0*/  IMAD.MOV.U32 R8, RZ, RZ, R18 ;  /* 0x000000ffff087224 */ /* 0x000fe400078e0012 */
[----:B------:R-:W-:-:S07]  /*0ed0*/  IMAD.MOV.U32 R9, RZ, RZ, R19 ;  /* 0x000000ffff097224 */ /* 0x000fce00078e0013 */
.L_x_26:
[----:B------:R2:W-:Y:S02]  /*0ee0*/  STG.E.64 desc[UR6][R14.64+-0x8], R8 ;  /* 0xfffff8080e007986 */ /* 0x0005e4000c101b06 */
.L_x_25:
[----:B------:R-:W-:Y:S05]  /*0ef0*/  BSYNC.RECONVERGENT B0 ;  /* 0x0000000000007941 */ /* 0x000fea0003800200 */
.L_x_24:
[----:B------:R-:W-:Y:S01]  /*0f00*/  BAR.SYNC.DEFER_BLOCKING 0x0 ;  /* 0x0000000000007b1d */ /* 0x000fe20000010000 */
[----:B------:R-:W-:Y:S01]  /*0f10*/  ISETP.GT.AND P0, PT, R5, 0x1, PT ;  /* 0x000000010500780c */ /* 0x000fe20003f04270 */
[----:B------:R-:W-:-:S12]  /*0f20*/  IMAD.MOV.U32 R5, RZ, RZ, R6 ;  /* 0x000000ffff057224 */ /* 0x000fd800078e0006 */
[----:B------:R-:W-:Y:S05]  /*0f30*/  @P0 BRA `(.L_x_27) ;  /* 0xfffffff800100947 */ /* 0x000fea000383ffff */
[----:B------:R-:W-:Y:S05]  /*0f40*/  EXIT ;  /* 0x000000000000794d */ /* 0x000fea0003800000 */
        .weak           $__internal_0_$__cuda_sm20_div_rn_f64_full
        .type           $__internal_0_$__cuda_sm20_div_rn_f64_full,@function
        .size           $__internal_0_$__cuda_sm20_div_rn_f64_full,(.L_x_49 - $__internal_0_$__cuda_sm20_div_rn_f64_full)
$__internal_0_$__cuda_sm20_div_rn_f64_full:
[C---:B------:R-:W-:Y:S01]  /*0f50*/  FSETP.GEU.AND P0, PT, |R27|.reuse, 1.469367938527859385e-39, PT ;  /* 0x001000001b00780b */ /* 0x040fe20003f0e200 */
[--C-:B------:R-:W-:Y:S01]  /*0f60*/  IMAD.MOV.U32 R10, RZ, RZ, R26.reuse ;  /* 0x000000ffff0a7224 */ /* 0x100fe200078e001a */
[C---:B------:R-:W-:Y:S01]  /*0f70*/  LOP3.LUT R12, R27.reuse, 0x800fffff, RZ, 0xc0, !PT ;  /* 0x800fffff1b0c7812 */ /* 0x040fe200078ec0ff */
[----:B------:R-:W-:Y:S01]  /*0f80*/  IMAD.MOV.U32 R11, RZ, RZ, R27 ;  /* 0x000000ffff0b7224 */ /* 0x000fe200078e001b */
[----:B------:R-:W-:Y:S01]  /*0f90*/  BSSY.RECONVERGENT B1, `(.L_x_28) ;  /* 0x0000057000017945 */ /* 0x000fe20003800200 */
[----:B------:R-:W-:Y:S01]  /*0fa0*/  IMAD.MOV.U32 R9, RZ, RZ, R19 ;  /* 0x000000ffff097224 */ /* 0x000fe200078e0013 */
[----:B------:R-:W-:Y:S01]  /*0fb0*/  LOP3.LUT R13, R12, 0x3ff00000, RZ, 0xfc, !PT ;  /* 0x3ff000000c0d7812 */ /* 0x000fe200078efcff */
[----:B------:R-:W-:Y:S01]  /*0fc0*/  IMAD.MOV.U32 R12, RZ, RZ, R26 ;  /* 0x000000ffff0c7224 */ /* 0x000fe200078e001a */
[----:B------:R-:W-:Y:S01]  /*0fd0*/  LOP3.LUT R26, R27, 0x7ff00000, RZ, 0xc0, !PT ;  /* 0x7ff000001b1a7812 */ /* 0x000fe200078ec0ff */
[----:B------:R-:W-:Y:S01]  /*0fe0*/  IMAD.MOV.U32 R16, RZ, RZ, 0x1 ;  /* 0x00000001ff107424 */ /* 0x000fe200078e00ff */
[C---:B------:R-:W-:Y:S01]  /*0ff0*/  FSETP.GEU.AND P2, PT, |R9|.reuse, 1.469367938527859385e-39, PT ;  /* 0x001000000900780b */ /* 0x040fe20003f4e200 */
[----:B------:R-:W-:Y:S01]  /*1000*/  IMAD.MOV.U32 R8, RZ, RZ, R18 ;  /* 0x000000ffff087224 */ /* 0x000fe200078e0012 */
[----:B------:R-:W-:Y:S01]  /*1010*/  LOP3.LUT R7, R9, 0x7ff00000, RZ, 0xc0, !PT ;  /* 0x7ff0000009077812 */ /* 0x000fe200078ec0ff */
[----:B------:R-:W-:Y:S01]  /*1020*/  @!P0 DMUL R12, R10, 8.98846567431157953865e+307 ;  /* 0x7fe000000a0c8828 */ /* 0x000fe20000000000 */
[----:B------:R-:W-:-:S02]  /*1030*/  IMAD.MOV.U32 R24, RZ, RZ, 0x1ca00000 ;  /* 0x1ca00000ff187424 */ /* 0x000fc400078e00ff */
[----:B------:R-:W-:Y:S01]  /*1040*/  ISETP.GE.U32.AND P1, PT, R7, R26, PT ;  /* 0x0000001a0700720c */ /* 0x000fe20003f26070 */
[----:B------:R-:W-:Y:S02]  /*1050*/  IMAD.MOV.U32 R25, RZ, RZ, R7 ;  /* 0x000000ffff197224 */ /* 0x000fe400078e0007 */
[----:B------:R-:W0:Y:S04]  /*1060*/  MUFU.RCP64H R17, R13 ;  /* 0x0000000d00117308 */ /* 0x000e280000001800 */
[----:B------:R-:W-:Y:S01]  /*1070*/  @!P2 LOP3.LUT R20, R11, 0x7ff00000, RZ, 0xc0, !PT ;  /* 0x7ff000000b14a812 */ /* 0x000fe200078ec0ff */
[----:B------:R-:W-:Y:S01]  /*1080*/  @!P2 IMAD.MOV.U32 R22, RZ, RZ, RZ ;  /* 0x000000ffff16a224 */ /* 0x000fe200078e00ff */
[----:B------:R-:W-:Y:S02]  /*1090*/  @!P0 LOP3.LUT R26, R13, 0x7ff00000, RZ, 0xc0, !PT ;  /* 0x7ff000000d1a8812 */ /* 0x000fe400078ec0ff */
[----:B------:R-:W-:-:S03]  /*10a0*/  @!P2 ISETP.GE.U32.AND P3, PT, R7, R20, PT ;  /* 0x000000140700a20c */ /* 0x000fc60003f66070 */
[----:B------:R-:W-:Y:S01]  /*10b0*/  VIADD R27, R26, 0xffffffff ;  /* 0xffffffff1a1b7836 */ /* 0x000fe20000000000 */
[----:B------:R-:W-:-:S04]  /*10c0*/  @!P2 SEL R21, R24, 0x63400000, !P3 ;  /* 0x634000001815a807 */ /* 0x000fc80005800000 */
[----:B------:R-:W-:Y:S01]  /*10d0*/  @!P2 LOP3.LUT R21, R21, 0x80000000, R9, 0xf8, !PT ;  /* 0x800000001515a812 */ /* 0x000fe200078ef809 */
[----:B0-----:R-:W-:-:S03]  /*10e0*/  DFMA R18, R16, -R12, 1 ;  /* 0x3ff000001012742b */ /* 0x001fc6000000080c */
[----:B------:R-:W-:-:S05]  /*10f0*/  @!P2 LOP3.LUT R23, R21, 0x100000, RZ, 0xfc, !PT ;  /* 0x001000001517a812 */ /* 0x000fca00078efcff */
[----:B------:R-:W-:-:S08]  /*1100*/  DFMA R18, R18, R18, R18 ;  /* 0x000000121212722b */ /* 0x000fd00000000012 */
[----:B------:R-:W-:Y:S01]  /*1110*/  DFMA R18, R16, R18, R16 ;  /* 0x000000121012722b */ /* 0x000fe20000000010 */
[----:B------:R-:W-:Y:S01]  /*1120*/  SEL R17, R24, 0x63400000, !P1 ;  /* 0x6340000018117807 */ /* 0x000fe20004800000 */
[----:B------:R-:W-:-:S03]  /*1130*/  IMAD.MOV.U32 R16, RZ, RZ, R8 ;  /* 0x000000ffff107224 */ /* 0x000fc600078e0008 */
[----:B------:R-:W-:-:S03]  /*1140*/  LOP3.LUT R17, R17, 0x800fffff, R9, 0xf8, !PT ;  /* 0x800fffff11117812 */ /* 0x000fc600078ef809 */
[----:B------:R-:W-:-:S03]  /*1150*/  DFMA R20, R18, -R12, 1 ;  /* 0x3ff000001214742b */ /* 0x000fc6000000080c */
[----:B------:R-:W-:-:S05]  /*1160*/  @!P2 DFMA R16, R16, 2, -R22 ;  /* 0x400000001010a82b */ /* 0x000fca0000000816 */
[----:B------:R-:W-:-:S05]  /*1170*/  DFMA R18, R18, R20, R18 ;  /* 0x000000141212722b */ /* 0x000fca0000000012 */
[----:B------:R-:W-:-:S03]  /*1180*/  @!P2 LOP3.LUT R25, R17, 0x7ff00000, RZ, 0xc0, !PT ;  /* 0x7ff000001119a812 */ /* 0x000fc600078ec0ff */
[----:B------:R-:W-:Y:S02]  /*1190*/  DMUL R20, R18, R16 ;  /* 0x0000001012147228 */ /* 0x000fe40000000000 */
[----:B------:R-:W-:-:S05]  /*11a0*/  VIADD R22, R25, 0xffffffff ;  /* 0xffffffff19167836 */ /* 0x000fca0000000000 */
[----:B------:R-:W-:Y:S01]  /*11b0*/  ISETP.GT.U32.AND P0, PT, R22, 0x7feffffe, PT ;  /* 0x7feffffe1600780c */ /* 0x000fe20003f04070 */
[----:B------:R-:W-:-:S03]  /*11c0*/  DFMA R22, R20, -R12, R16 ;  /* 0x8000000c1416722b */ /* 0x000fc60000000010 */
[----:B------:R-:W-:-:S05]  /*11d0*/  ISETP.GT.U32.OR P0, PT, R27, 0x7feffffe, P0 ;  /* 0x7feffffe1b00780c */ /* 0x000fca0000704470 */
[----:B------:R-:W-:-:S08]  /*11e0*/  DFMA R22, R18, R22, R20 ;  /* 0x000000161216722b */ /* 0x000fd00000000014 */
[----:B------:R-:W-:Y:S05]  /*11f0*/  @P0 BRA `(.L_x_29) ;  /* 0x00000000006c0947 */ /* 0x000fea0003800000 */
[----:B------:R-:W-:-:S04]  /*1200*/  LOP3.LUT R18, R11, 0x7ff00000, RZ, 0xc0, !PT ;  /* 0x7ff000000b127812 */ /* 0x000fc800078ec0ff */
[CC--:B------:R-:W-:Y:S02]  /*1210*/  VIADDMNMX R8, R7.reuse, -R18.reuse, 0xb9600000, !PT ;  /* 0xb960000007087446 */ /* 0x0c0fe40007800912 */
[----:B------:R-:W-:Y:S02]  /*1220*/  ISETP.GE.U32.AND P0, PT, R7, R18, PT ;  /* 0x000000120700720c */ /* 0x000fe40003f06070 */
[----:B------:R-:W-:Y:S01]  /*1230*/  VIMNMX R7, PT, PT, R8, 0x46a00000, PT ;  /* 0x46a0000008077848 */ /* 0x000fe20003fe0100 */
[----:B------:R-:W-:Y:S01]  /*1240*/  IMAD.MOV.U32 R8, RZ, RZ, RZ ;  /* 0x000000ffff087224 */ /* 0x000fe200078e00ff */
[----:B------:R-:W-:-:S05]  /*1250*/  SEL R24, R24, 0x63400000, !P0 ;  /* 0x6340000018187807 */ /* 0x000fca0004000000 */
[----:B------:R-:W-:-:S04]  /*1260*/  IMAD.IADD R7, R7, 0x1, -R24 ;  /* 0x0000000107077824 */ /* 0x000fc800078e0a18 */
[----:B------:R-:W-:-:S06]  /*1270*/  VIADD R9, R7, 0x7fe00000 ;  /* 0x7fe0000007097836 */ /* 0x000fcc0000000000 */
[----:B------:R-:W-:-:S10]  /*1280*/  DMUL R18, R22, R8 ;  /* 0x0000000816127228 */ /* 0x000fd40000000000 */
[----:B------:R-:W-:-:S13]  /*1290*/  FSETP.GTU.AND P0, PT, |R19|, 1.469367938527859385e-39, PT ;  /* 0x001000001300780b */ /* 0x000fda0003f0c200 */
[----:B------:R-:W-:Y:S05]  /*12a0*/  @P0 BRA `(.L_x_30) ;  /* 0x0000000000940947 */ /* 0x000fea0003800000 */
[----:B------:R-:W-:Y:S01]  /*12b0*/  DFMA R12, R22, -R12, R16 ;  /* 0x8000000c160c722b */ /* 0x000fe20000000010 */
[----:B------:R-:W-:-:S09]  /*12c0*/  IMAD.MOV.U32 R10, RZ, RZ, RZ ;  /* 0x000000ffff0a7224 */ /* 0x000fd200078e00ff */
[C---:B------:R-:W-:Y:S02]  /*12d0*/  FSETP.NEU.AND P0, PT, R13.reuse, RZ, PT ;  /* 0x000000ff0d00720b */ /* 0x040fe40003f0d000 */
[----:B------:R-:W-:-:S04]  /*12e0*/  LOP3.LUT R17, R13, 0x80000000, R11, 0x48, !PT ;  /* 0x800000000d117812 */ /* 0x000fc800078e480b */
[----:B------:R-:W-:-:S07]  /*12f0*/  LOP3.LUT R11, R17, R9, RZ, 0xfc, !PT ;  /* 0x00000009110b7212 */ /* 0x000fce00078efcff */
[----:B------:R-:W-:Y:S05]  /*1300*/  @!P0 BRA `(.L_x_30) ;  /* 0x00000000007c8947 */ /* 0x000fea0003800000 */
[----:B------:R-:W-:Y:S01]  /*1310*/  IMAD.MOV R9, RZ, RZ, -R7 ;  /* 0x000000ffff097224 */ /* 0x000fe200078e0a07 */
[----:B------:R-:W-:Y:S01]  /*1320*/  DMUL.RP R10, R22, R10 ;  /* 0x0000000a160a7228 */ /* 0x000fe20000008000 */
[----:B------:R-:W-:Y:S01]  /*1330*/  IMAD.MOV.U32 R8, RZ, RZ, RZ ;  /* 0x000000ffff087224 */ /* 0x000fe200078e00ff */
[----:B------:R-:W-:-:S05]  /*1340*/  IADD3 R7, PT, PT, -R7, -0x43300000, RZ ;  /* 0xbcd0000007077810 */ /* 0x000fca0007ffe1ff */
[----:B------:R-:W-:-:S03]  /*1350*/  DFMA R8, R18, -R8, R22 ;  /* 0x800000081208722b */ /* 0x000fc60000000016 */
[----:B------:R-:W-:-:S07]  /*1360*/  LOP3.LUT R17, R11, R17, RZ, 0x3c, !PT ;  /* 0x000000110b117212 */ /* 0x000fce00078e3cff */
[----:B------:R-:W-:-:S04]  /*1370*/  FSETP.NEU.AND P0, PT, |R9|, R7, PT ;  /* 0x000000070900720b */ /* 0x000fc80003f0d200 */
[----:B------:R-:W-:Y:S02]  /*1380*/  FSEL R18, R10, R18, !P0 ;  /* 0x000000120a127208 */ /* 0x000fe40004000000 */
[----:B------:R-:W-:Y:S01]  /*1390*/  FSEL R19, R17, R19, !P0 ;  /* 0x0000001311137208 */ /* 0x000fe20004000000 */
[----:B------:R-:W-:Y:S06]  /*13a0*/  BRA `(.L_x_30) ;  /* 0x0000000000547947 */ /* 0x000fec0003800000 */
.L_x_29:
[----:B------:R-:W-:-:S14]  /*13b0*/  DSETP.NAN.AND P0, PT, R8, R8, PT ;  /* 0x000000080800722a */ /* 0x000fdc0003f08000 */
[----:B------:R-:W-:Y:S05]  /*13c0*/  @P0 BRA `(.L_x_31) ;  /* 0x0000000000440947 */ /* 0x000fea0003800000 */
[----:B------:R-:W-:-:S14]  /*13d0*/  DSETP.NAN.AND P0, PT, R10, R10, PT ;  /* 0x0000000a0a00722a */ /* 0x000fdc0003f08000 */
[----:B------:R-:W-:Y:S05]  /*13e0*/  @P0 BRA `(.L_x_32) ;  /* 0x0000000000300947 */ /* 0x000fea0003800000 */
[----:B------:R-:W-:Y:S01]  /*13f0*/  ISETP.NE.AND P0, PT, R25, R26, PT ;  /* 0x0000001a1900720c */ /* 0x000fe20003f05270 */
[----:B------:R-:W-:Y:S02]  /*1400*/  IMAD.MOV.U32 R18, RZ, RZ, 0x0 ;  /* 0x00000000ff127424 */ /* 0x000fe400078e00ff */
[----:B------:R-:W-:-:S10]  /*1410*/  IMAD.MOV.U32 R19, RZ, RZ, -0x80000 ;  /* 0xfff80000ff137424 */ /* 0x000fd400078e00ff */
[----:B------:R-:W-:Y:S05]  /*1420*/  @!P0 BRA `(.L_x_30) ;  /* 0x0000000000348947 */ /* 0x000fea0003800000 */
[----:B------:R-:W-:Y:S02]  /*1430*/  ISETP.NE.AND P0, PT, R25, 0x7ff00000, PT ;  /* 0x7ff000001900780c */ /* 0x000fe40003f05270 */
[----:B------:R-:W-:Y:S02]  /*1440*/  LOP3.LUT R19, R9, 0x80000000, R11, 0x48, !PT ;  /* 0x8000000009137812 */ /* 0x000fe400078e480b */
[----:B------:R-:W-:-:S13]  /*1450*/  ISETP.EQ.OR P0, PT, R26, RZ, !P0 ;  /* 0x000000ff1a00720c */ /* 0x000fda0004702670 */
[----:B------:R-:W-:Y:S01]  /*1460*/  @P0 LOP3.LUT R7, R19, 0x7ff00000, RZ, 0xfc, !PT ;  /* 0x7ff0000013070812 */ /* 0x000fe200078efcff */
[----:B------:R-:W-:Y:S02]  /*1470*/  @!P0 IMAD.MOV.U32 R18, RZ, RZ, RZ ;  /* 0x000000ffff128224 */ /* 0x000fe400078e00ff */
[----:B------:R-:W-:Y:S02]  /*1480*/  @P0 IMAD.MOV.U32 R18, RZ, RZ, RZ ;  /* 0x000000ffff120224 */ /* 0x000fe400078e00ff */
[----:B------:R-:W-:Y:S01]  /*1490*/  @P0 IMAD.MOV.U32 R19, RZ, RZ, R7 ;  /* 0x000000ffff130224 */ /* 0x000fe200078e0007 */
[----:B------:R-:W-:Y:S06]  /*14a0*/  BRA `(.L_x_30) ;  /* 0x0000000000147947 */ /* 0x000fec0003800000 */
.L_x_32:
[----:B------:R-:W-:Y:S01]  /*14b0*/  LOP3.LUT R19, R11, 0x80000, RZ, 0xfc, !PT ;  /* 0x000800000b137812 */ /* 0x000fe200078efcff */
[----:B------:R-:W-:Y:S01]  /*14c0*/  IMAD.MOV.U32 R18, RZ, RZ, R10 ;  /* 0x000000ffff127224 */ /* 0x000fe200078e000a */
[----:B------:R-:W-:Y:S06]  /*14d0*/  BRA `(.L_x_30) ;  /* 0x0000000000087947 */ /* 0x000fec0003800000 */
.L_x_31:
[----:B------:R-:W-:Y:S01]  /*14e0*/  LOP3.LUT R19, R9, 0x80000, RZ, 0xfc, !PT ;  /* 0x0008000009137812 */ /* 0x000fe200078efcff */
[----:B------:R-:W-:-:S07]  /*14f0*/  IMAD.MOV.U32 R18, RZ, RZ, R8 ;  /* 0x000000ffff127224 */ /* 0x000fce00078e0008 */
.L_x_30:
[----:B------:R-:W-:Y:S05]  /*1500*/  BSYNC.RECONVERGENT B1 ;  /* 0x0000000000017941 */ /* 0x000fea0003800200 */
.L_x_28:
[----:B------:R-:W-:Y:S02]  /*1510*/  IMAD.MOV.U32 R8, RZ, RZ, R0 ;  /* 0x000000ffff087224 */ /* 0x000fe400078e0000 */
[----:B------:R-:W-:-:S04]  /*1520*/  IMAD.MOV.U32 R9, RZ, RZ, 0x0 ;  /* 0x00000000ff097424 */ /* 0x000fc800078e00ff */
[----:B------:R-:W-:Y:S05]  /*1530*/  RET.REL.NODEC R8 `(_Z24solve_triangular_systemsiPdS_S_i) ;  /* 0xffffffe808b07950 */ /* 0x000fea0003c3ffff */
.L_x_33:
[----:B------:R-:W-:-:S00]  /*1540*/  BRA `(.L_x_33) ;  /* 0xfffffffc00fc7947 */ /* 0x000fc0000383ffff */
[----:B------:R-:W-:-:S00]  /*1550*/  NOP ;  /* 0x0000000000007918 */ /* 0x000fc00000000000 */
        /* <DEDUP_REMOVED lines=10> */
.L_x_49:


//--------------------- .text._Z18compute_LU_factorsiPdi --------------------------
	.section	.text._Z18compute_LU_factorsiPdi,"ax",@progbits
	.align	128
        .global         _Z18compute_LU_factorsiPdi
        .type           _Z18compute_LU_factorsiPdi,@function
        .size           _Z18compute_LU_factorsiPdi,(.L_x_50 - _Z18compute_LU_factorsiPdi)
        .other          _Z18compute_LU_factorsiPdi,@"STO_CUDA_ENTRY STV_DEFAULT"
_Z18compute_LU_factorsiPdi:
.text._Z18compute_LU_factorsiPdi:
[----:B------:R-:W-:Y:S08]  /*0000*/  LDC R1, c[0x0][0x37c] ;  /* 0x0000df00ff017b82 */ /* 0x000ff00000000800 */
[----:B------:R-:W0:Y:S02]  /*0010*/  LDC R3, c[0x0][0x390] ;  /* 0x0000e400ff037b82 */ /* 0x000e240000000800 */
[----:B0-----:R-:W-:-:S13]  /*0020*/  ISETP.GE.AND P0, PT, R3, 0x2, PT ;  /* 0x000000020300780c */ /* 0x001fda0003f06270 */
[----:B------:R-:W-:Y:S05]  /*0030*/  @!P0 EXIT ;  /* 0x000000000000894d */ /* 0x000fea0003800000 */
[----:B------:R-:W0:Y:S01]  /*0040*/  S2R R2, SR_TID.X ;  /* 0x0000000000027919 */ /* 0x000e220000002100 */
[----:B------:R-:W-:Y:S01]  /*0050*/  VIADD R3, R3, 0xfffffffe ;  /* 0xfffffffe03037836 */ /* 0x000fe20000000000 */
[----:B------:R-:W1:Y:S01]  /*0060*/  LDCU.64 UR4, c[0x0][0x358] ;  /* 0x00006b00ff0477ac */ /* 0x000e620008000a00 */
[----:B------:R-:W-:-:S07]  /*0070*/  IMAD.MOV.U32 R4, RZ, RZ, RZ ;  /* 0x000000ffff047224 */ /* 0x000fce00078e00ff */
.L_x_42:
[----:B------:R-:W2:Y:S01]  /*0080*/  LDCU UR7, c[0x0][0x390] ;  /* 0x00007200ff0777ac */ /* 0x000ea20008000800 */
[----:B------:R-:W-:Y:S01]  /*0090*/  VIADD R5, R4, 0x1 ;  /* 0x0000000104057836 */ /* 0x000fe20000000000 */
[----:B------:R-:W-:Y:S01]  /*00a0*/  BSSY.RECONVERGENT B0, `(.L_x_34) ;  /* 0x000002b000007945 */ /* 0x000fe20003800200 */
[----:B------:R-:W3:Y:S02]  /*00b0*/  LDCU UR8, c[0x0][0x390] ;  /* 0x00007200ff0877ac */ /* 0x000ee40008000800 */
[----:B0-----:R-:W-:Y:S01]  /*00c0*/  IMAD.IADD R9, R5, 0x1, R2 ;  /* 0x0000000105097824 */ /* 0x001fe200078e0202 */
[----:B------:R-:W0:Y:S01]  /*00d0*/  LDCU UR6, c[0x0][0x380] ;  /* 0x00007000ff0677ac */ /* 0x000e220008000800 */
[----:B--2---:R-:W-:-:S05]  /*00e0*/  IMAD.U32 R23, RZ, RZ, UR7 ;  /* 0x00000007ff177e24 */ /* 0x004fca000f8e00ff */
[----:B------:R-:W-:-:S13]  /*00f0*/  ISETP.GE.AND P0, PT, R9, R23, PT ;  /* 0x000000170900720c */ /* 0x000fda0003f06270 */
[----:B0--3--:R-:W-:Y:S05]  /*0100*/  @P0 BRA `(.L_x_35) ;  /* 0x0000000000900947 */ /* 0x009fea0003800000 */
[----:B------:R-:W0:Y:S01]  /*0110*/  LDC.64 R18, c[0x0][0x388] ;  /* 0x0000e200ff127b82 */ /* 0x000e220000000a00 */
[-CC-:B------:R-:W-:Y:S02]  /*0120*/  IMAD R7, R4, R23.reuse, R4.reuse ;  /* 0x0000001704077224 */ /* 0x180fe400078e0204 */
[----:B------:R-:W-:-:S05]  /*0130*/  IMAD R6, R9, R23, R4 ;  /* 0x0000001709067224 */ /* 0x000fca00078e0204 */
[----:B------:R-:W2:Y:S01]  /*0140*/  LDC.64 R20, c[0x0][0x388] ;  /* 0x0000e200ff147b82 */ /* 0x000ea20000000a00 */
[----:B0-----:R-:W-:-:S04]  /*0150*/  IMAD.WIDE.U32 R18, R7, 0x8, R18 ;  /* 0x0000000807127825 */ /* 0x001fc800078e0012 */
[----:B------:R-:W-:-:S07]  /*0160*/  IMAD.IADD R7, R2, 0x1, R4 ;  /* 0x0000000102077824 */ /* 0x000fce00078e0204 */
.L_x_38:
[----:B-1----:R-:W3:Y:S01]  /*0170*/  LDG.E.64 R10, desc[UR4][R18.64] ;  /* 0x00000004120a7981 */ /* 0x002ee2000c1e1b00 */
[----:B--2---:R-:W-:-:S05]  /*0180*/  IMAD.WIDE R16, R6, 0x8, R20 ;  /* 0x0000000806107825 */ /* 0x004fca00078e0214 */
[----:B------:R-:W2:Y:S01]  /*0190*/  LDG.E.64 R14, desc[UR4][R16.64] ;  /* 0x00000004100e7981 */ /* 0x000ea2000c1e1b00 */
[----:B------:R-:W-:Y:S01]  /*01a0*/  IMAD.MOV.U32 R8, RZ, RZ, 0x1 ;  /* 0x00000001ff087424 */ /* 0x000fe200078e00ff */
[----:B------:R-:W-:Y:S01]  /*01b0*/  BSSY.RECONVERGENT B1, `(.L_x_36) ;  /* 0x0000012000017945 */ /* 0x000fe20003800200 */
[----:B---3--:R-:W0:Y:S01]  /*01c0*/  MUFU.RCP64H R9, R11 ;  /* 0x0000000b00097308 */ /* 0x008e220000001800 */
[----:B--2---:R-:W-:-:S03]  /*01d0*/  FSETP.GEU.AND P1, PT, |R15|, 6.5827683646048100446e-37, PT ;  /* 0x036000000f00780b */ /* 0x004fc60003f2e200 */
        /* <DEDUP_REMOVED lines=12> */
[----:B------:R-:W-:Y:S05]  /*02a0*/  CALL.REL.NOINC `($__internal_1_$__cuda_sm20_div_rn_f64_full) ;  /* 0x0000000400407944 */ /* 0x000fea0003c00000 */
[----:B------:R-:W-:Y:S02]  /*02b0*/  IMAD.MOV.U32 R8, RZ, RZ, R10 ;  /* 0x000000ffff087224 */ /* 0x000fe400078e000a */
[----:B------:R-:W-:-:S07]  /*02c0*/  IMAD.MOV.U32 R9, RZ, RZ, R11 ;  /* 0x000000ffff097224 */ /* 0x000fce00078e000b */
.L_x_37:
[----:B------:R-:W-:Y:S05]  /*02d0*/  BSYNC.RECONVERGENT B1 ;  /* 0x0000000000017941 */ /* 0x000fea0003800200 */
.L_x_36:
[----:B------:R-:W-:Y:S01]  /*02e0*/  VIADD R7, R7, UR6 ;  /* 0x0000000607077c36 */ /* 0x000fe20008000000 */
[----:B------:R0:W-:Y:S01]  /*02f0*/  STG.E.64 desc[UR4][R16.64], R8 ;  /* 0x0000000810007986 */ /* 0x0001e2000c101b04 */
[----:B------:R-:W-:Y:S02]  /*0300*/  IMAD.U32 R23, RZ, RZ, UR8 ;  /* 0x00000008ff177e24 */ /* 0x000fe4000f8e00ff */
[----:B------:R-:W-:Y:S02]  /*0310*/  VIADD R0, R7, 0x1 ;  /* 0x0000000107007836 */ /* 0x000fe40000000000 */
[----:B------:R-:W-:-:S03]  /*0320*/  IMAD R6, R23, UR6, R6 ;  /* 0x0000000617067c24 */ /* 0x000fc6000f8e0206 */
[----:B------:R-:W-:-:S13]  /*0330*/  ISETP.GE.AND P0, PT, R0, R23, PT ;  /* 0x000000170000720c */ /* 0x000fda0003f06270 */
[----:B0-----:R-:W-:Y:S05]  /*0340*/  @!P0 BRA `(.L_x_38) ;  /* 0xfffffffc00888947 */ /* 0x001fea000383ffff */
.L_x_35:
[----:B-1----:R-:W-:Y:S05]  /*0350*/  BSYNC.RECONVERGENT B0 ;  /* 0x0000000000007941 */ /* 0x002fea0003800200 */
.L_x_34:
[----:B------:R-:W-:Y:S01]  /*0360*/  LOP3.LUT R0, RZ, R4, RZ, 0x33, !PT ;  /* 0x00000004ff007212 */ /* 0x000fe200078e33ff */
[----:B------:R-:W0:Y:S01]  /*0370*/  LDCU UR8, c[0x0][0x390] ;  /* 0x00007200ff0877ac */ /* 0x000e220008000800 */
[----:B------:R-:W-:Y:S03]  /*0380*/  BSSY.RECONVERGENT B0, `(.L_x_39) ;  /* 0x000003d000007945 */ /* 0x000fe60003800200 */
[----:B------:R-:W-:Y:S01]  /*0390*/  IMAD.IADD R0, R0, 0x1, R23 ;  /* 0x0000000100007824 */ /* 0x000fe200078e0217 */
[----:B------:R-:W1:Y:S03]  /*03a0*/  LDCU UR9, c[0x0][0x380] ;  /* 0x00007000ff0977ac */ /* 0x000e660008000800 */
[----:B------:R-:W-:Y:S01]  /*03b0*/  IMAD R11, R0, R0, RZ ;  /* 0x00000000000b7224 */ /* 0x000fe200078e02ff */
[----:B------:R-:W2:Y:S01]  /*03c0*/  LDCU.64 UR6, c[0x0][0x388] ;  /* 0x00007100ff0677ac */ /* 0x000ea20008000a00 */
[----:B------:R-:W-:Y:S03]  /*03d0*/  BAR.SYNC.DEFER_BLOCKING 0x0 ;  /* 0x0000000000007b1d */ /* 0x000fe60000010000 */
[----:B------:R-:W-:-:S13]  /*03e0*/  ISETP.GE.U32.AND P0, PT, R2, R11, PT ;  /* 0x0000000b0200720c */ /* 0x000fda0003f06070 */
[----:B01----:R-:W-:Y:S05]  /*03f0*/  @P0 BRA `(.L_x_40) ;  /* 0x0000000000d40947 */ /* 0x003fea0003800000 */
[-C--:B------:R-:W-:Y:S01]  /*0400*/  IABS R10, R0.reuse ;  /* 0x00000000000a7213 */ /* 0x080fe20000000000 */
[----:B------:R-:W0:Y:S01]  /*0410*/  LDC.64 R6, c[0x0][0x388] ;  /* 0x0000e200ff067b82 */ /* 0x000e220000000a00 */
[----:B------:R-:W-:Y:S01]  /*0420*/  IMAD.MOV.U32 R14, RZ, RZ, RZ ;  /* 0x000000ffff0e7224 */ /* 0x000fe200078e00ff */
[----:B------:R-:W-:Y:S01]  /*0430*/  ISETP.NE.AND P0, PT, R0, RZ, PT ;  /* 0x000000ff0000720c */ /* 0x000fe20003f05270 */
[----:B------:R-:W1:Y:S01]  /*0440*/  I2F.RP R8, R10 ;  /* 0x0000000a00087306 */ /* 0x000e620000209400 */
[----:B------:R-:W-:Y:S01]  /*0450*/  IMAD.MOV.U32 R17, RZ, RZ, R2 ;  /* 0x000000ffff117224 */ /* 0x000fe200078e0002 */
[----:B------:R-:W-:-:S06]  /*0460*/  LOP3.LUT R16, RZ, R0, RZ, 0x33, !PT ;  /* 0x00000000ff107212 */ /* 0x000fcc00078e33ff */
[----:B-1----:R-:W1:Y:S02]  /*0470*/  MUFU.RCP R8, R8 ;  /* 0x0000000800087308 */ /* 0x002e640000001000 */
[----:B-1----:R-:W-:-:S06]  /*0480*/  VIADD R9, R8, 0xffffffe ;  /* 0x0ffffffe08097836 */ /* 0x002fcc0000000000 */
[----:B------:R-:W1:Y:S02]  /*0490*/  F2I.FTZ.U32.TRUNC.NTZ R15, R9 ;  /* 0x00000009000f7305 */ /* 0x000e64000021f000 */
[----:B-1----:R-:W-:-:S04]  /*04a0*/  IMAD.MOV R13, RZ, RZ, -R15 ;  /* 0x000000ffff0d7224 */ /* 0x002fc800078e0a0f */
[----:B------:R-:W-:-:S04]  /*04b0*/  IMAD R13, R13, R10, RZ ;  /* 0x0000000a0d0d7224 */ /* 0x000fc800078e02ff */
[----:B------:R-:W-:-:S04]  /*04c0*/  IMAD.HI.U32 R14, R15, R13, R14 ;  /* 0x0000000d0f0e7227 */ /* 0x000fc800078e000e */
[----:B0-----:R-:W-:-:S07]  /*04d0*/  IMAD R15, R4, R23, RZ ;  /* 0x00000017040f7224 */ /* 0x001fce00078e02ff */
.L_x_41:
[----:B0-----:R-:W-:Y:S02]  /*04e0*/  IABS R8, R0 ;  /* 0x0000000000087213 */ /* 0x001fe40000000000 */
[----:B------:R-:W-:-:S03]  /*04f0*/  IABS R9, R17 ;  /* 0x0000001100097213 */ /* 0x000fc60000000000 */
[----:B------:R-:W-:Y:S02]  /*0500*/  IMAD.MOV R12, RZ, RZ, -R8 ;  /* 0x000000ffff0c7224 */ /* 0x000fe400078e0a08 */
[----:B------:R-:W-:-:S04]  /*0510*/  IMAD.HI.U32 R8, R14, R9, RZ ;  /* 0x000000090e087227 */ /* 0x000fc800078e00ff */
[----:B------:R-:W-:Y:S01]  /*0520*/  IMAD R9, R8, R12, R9 ;  /* 0x0000000c08097224 */ /* 0x000fe200078e0209 */
[----:B------:R-:W-:-:S04]  /*0530*/  IABS R12, R0 ;  /* 0x00000000000c7213 */ /* 0x000fc80000000000 */
[----:B------:R-:W-:-:S13]  /*0540*/  ISETP.GT.U32.AND P2, PT, R10, R9, PT ;  /* 0x000000090a00720c */ /* 0x000fda0003f44070 */
[----:B------:R-:W-:Y:S02]  /*0550*/  @!P2 IMAD.IADD R9, R9, 0x1, -R12 ;  /* 0x000000010909a824 */ /* 0x000fe400078e0a0c */
[----:B------:R-:W-:-:S03]  /*0560*/  @!P2 VIADD R8, R8, 0x1 ;  /* 0x000000010808a836 */ /* 0x000fc60000000000 */
[----:B------:R-:W-:Y:S02]  /*0570*/  ISETP.GE.U32.AND P1, PT, R9, R10, PT ;  /* 0x0000000a0900720c */ /* 0x000fe40003f26070 */
[----:B------:R-:W-:-:S04]  /*0580*/  LOP3.LUT R9, R17, R0, RZ, 0x3c, !PT ;  /* 0x0000000011097212 */ /* 0x000fc800078e3cff */
[----:B------:R-:W-:-:S07]  /*0590*/  ISETP.GE.AND P3, PT, R9, RZ, PT ;  /* 0x000000ff0900720c */ /* 0x000fce0003f66270 */
[----:B------:R-:W-:-:S06]  /*05a0*/  @P1 VIADD R8, R8, 0x1 ;  /* 0x0000000108081836 */ /* 0x000fcc0000000000 */
[----:B------:R-:W-:-:S05]  /*05b0*/  @!P3 IMAD.MOV R8, RZ, RZ, -R8 ;  /* 0x000000ffff08b224 */ /* 0x000fca00078e0a08 */
[----:B------:R-:W-:-:S05]  /*05c0*/  SEL R8, R16, R8, !P0 ;  /* 0x0000000810087207 */ /* 0x000fca0004000000 */
[--C-:B------:R-:W-:Y:S02]  /*05d0*/  IMAD.MOV R9, RZ, RZ, -R8.reuse ;  /* 0x000000ffff097224 */ /* 0x100fe400078e0a08 */
[----:B------:R-:W-:Y:S02]  /*05e0*/  IMAD.IADD R8, R5, 0x1, R8 ;  /* 0x0000000105087824 */ /* 0x000fe400078e0208 */
[----:B------:R-:W-:Y:S02]  /*05f0*/  IMAD R9, R0, R9, R17 ;  /* 0x0000000900097224 */ /* 0x000fe400078e0211 */
[----:B------:R-:W-:-:S03]  /*0600*/  IMAD R13, R8, UR8, RZ ;  /* 0x00000008080d7c24 */ /* 0x000fc6000f8e02ff */
[----:B------:R-:W-:Y:S01]  /*0610*/  IADD3 R8, P1, PT, R9, R4, RZ ;  /* 0x0000000409087210 */ /* 0x000fe20007f3e0ff */
[----:B------:R-:W-:-:S03]  /*0620*/  IMAD.IADD R19, R13, 0x1, R4 ;  /* 0x000000010d137824 */ /* 0x000fc600078e0204 */
[----:B------:R-:W-:Y:S01]  /*0630*/  LEA.HI.X.SX32 R22, R9, RZ, 0x1, P1 ;  /* 0x000000ff09167211 */ /* 0x000fe200008f0eff */
[----:B------:R-:W-:Y:S01]  /*0640*/  IMAD.WIDE R18, R19, 0x8, R6 ;  /* 0x0000000813127825 */ /* 0x000fe200078e0206 */
[-C--:B------:R-:W-:Y:S02]  /*0650*/  IADD3 R9, P2, PT, R13, R8.reuse, RZ ;  /* 0x000000080d097210 */ /* 0x080fe40007f5e0ff */
[----:B------:R-:W-:Y:S02]  /*0660*/  IADD3 R21, P1, PT, R15, R8, RZ ;  /* 0x000000080f157210 */ /* 0x000fe40007f3e0ff */
[----:B------:R-:W-:Y:S01]  /*0670*/  LEA.HI.X.SX32 R20, R13, R22, 0x1, P2 ;  /* 0x000000160d147211 */ /* 0x000fe200010f0eff */
[----:B------:R-:W3:Y:S01]  /*0680*/  LDG.E.64 R18, desc[UR4][R18.64] ;  /* 0x0000000412127981 */ /* 0x000ee2000c1e1b00 */
[----:B--2---:R-:W-:Y:S01]  /*0690*/  LEA R8, P2, R9, UR6, 0x3 ;  /* 0x0000000609087c11 */ /* 0x004fe2000f8418ff */
[----:B------:R-:W-:Y:S01]  /*06a0*/  IMAD.X R22, RZ, RZ, R22, P1 ;  /* 0x000000ffff167224 */ /* 0x000fe200008e0616 */
[----:B------:R-:W-:-:S02]  /*06b0*/  LEA R12, P1, R21, UR6, 0x3 ;  /* 0x00000006150c7c11 */ /* 0x000fc4000f8218ff */
[----:B------:R-:W-:Y:S02]  /*06c0*/  LEA.HI.X R9, R9, UR7, R20, 0x3, P2 ;  /* 0x0000000709097c11 */ /* 0x000fe400090f1c14 */
[----:B------:R-:W-:-:S03]  /*06d0*/  LEA.HI.X R13, R21, UR7, R22, 0x3, P1 ;  /* 0x00000007150d7c11 */ /* 0x000fc600088f1c16 */
[----:B------:R-:W3:Y:S04]  /*06e0*/  LDG.E.64 R20, desc[UR4][R8.64+0x8] ;  /* 0x0000080408147981 */ /* 0x000ee8000c1e1b00 */
[----:B------:R-:W3:Y:S01]  /*06f0*/  LDG.E.64 R12, desc[UR4][R12.64+0x8] ;  /* 0x000008040c0c7981 */ /* 0x000ee2000c1e1b00 */
[----:B------:R-:W-:-:S05]  /*0700*/  VIADD R17, R17, UR9 ;  /* 0x0000000911117c36 */ /* 0x000fca0008000000 */
[----:B------:R-:W-:Y:S01]  /*0710*/  ISETP.GE.AND P1, PT, R17, R11, PT ;  /* 0x0000000b1100720c */ /* 0x000fe20003f26270 */
[----:B---3--:R-:W-:-:S07]  /*0720*/  DFMA R20, -R18, R12, R20 ;  /* 0x0000000c1214722b */ /* 0x008fce0000000114 */
[----:B------:R0:W-:Y:S05]  /*0730*/  STG.E.64 desc[UR4][R8.64+0x8], R20 ;  /* 0x0000081408007986 */ /* 0x0001ea000c101b04 */
[----:B------:R-:W-:Y:S05]  /*0740*/  @!P1 BRA `(.L_x_41) ;  /* 0xfffffffc00649947 */ /* 0x000fea000383ffff */
.L_x_40:
[----:B--2---:R-:W-:Y:S05]  /*0750*/  BSYNC.RECONVERGENT B0 ;  /* 0x0000000000007941 */ /* 0x004fea0003800200 */
.L_x_39:
[----:B------:R-:W-:Y:S01]  /*0760*/  BAR.SYNC.DEFER_BLOCKING 0x0 ;  /* 0x0000000000007b1d */ /* 0x000fe20000010000 */
[----:B------:R-:W-:Y:S01]  /*0770*/  ISETP.NE.AND P0, PT, R4, R3, PT ;  /* 0x000000030400720c */ /* 0x000fe20003f05270 */
[----:B------:R-:W-:-:S12]  /*0780*/  IMAD.MOV.U32 R4, RZ, RZ, R5 ;  /* 0x000000ffff047224 */ /* 0x000fd800078e0005 */
[----:B------:R-:W-:Y:S05]  /*0790*/  @P0 BRA `(.L_x_42) ;  /* 0xfffffff800380947 */ /* 0x000fea000383ffff */
[----:B------:R-:W-:Y:S05]  /*07a0*/  EXIT ;  /* 0x000000000000794d */ /* 0x000fea0003800000 */
        .weak           $__internal_1_$__cuda_sm20_div_rn_f64_full
        .type           $__internal_1_$__cuda_sm20_div_rn_f64_full,@function
        .size           $__internal_1_$__cuda_sm20_div_rn_f64_full,(.L_x_50 - $__internal_1_$__cuda_sm20_div_rn_f64_full)
$__internal_1_$__cuda_sm20_div_rn_f64_full:
[----:B------:R-:W-:Y:S01]  /*07b0*/  FSETP.GEU.AND P2, PT, |R15|, 1.469367938527859385e-39, PT ;  /* 0x001000000f00780b */ /* 0x000fe20003f4e200 */
[----:B------:R-:W-:Y:S01]  /*07c0*/  IMAD.MOV.U32 R22, RZ, RZ, R14 ;  /* 0x000000ffff167224 */ /* 0x000fe200078e000e */
[C---:B------:R-:W-:Y:S01]  /*07d0*/  FSETP.GEU.AND P0, PT, |R11|.reuse, 1.469367938527859385e-39, PT ;  /* 0x001000000b00780b */ /* 0x040fe20003f0e200 */
[----:B------:R-:W-:Y:S01]  /*07e0*/  IMAD.MOV.U32 R26, RZ, RZ, 0x1 ;  /* 0x00000001ff1a7424 */ /* 0x000fe200078e00ff */
[----:B------:R-:W-:Y:S01]  /*07f0*/  LOP3.LUT R12, R11, 0x800fffff, RZ, 0xc0, !PT ;  /* 0x800fffff0b0c7812 */ /* 0x000fe200078ec0ff */
[----:B------:R-:W-:Y:S01]  /*0800*/  BSSY.RECONVERGENT B2, `(.L_x_43) ;  /* 0x0000052000027945 */ /* 0x000fe20003800200 */
[----:B------:R-:W-:Y:S02]  /*0810*/  LOP3.LUT R8, R15, 0x7ff00000, RZ, 0xc0, !PT ;  /* 0x7ff000000f087812 */ /* 0x000fe400078ec0ff */
[----:B------:R-:W-:Y:S01]  /*0820*/  LOP3.LUT R13, R12, 0x3ff00000, RZ, 0xfc, !PT ;  /* 0x3ff000000c0d7812 */ /* 0x000fe200078efcff */
[----:B------:R-:W-:Y:S01]  /*0830*/  IMAD.MOV.U32 R12, RZ, RZ, R10 ;  /* 0x000000ffff0c7224 */ /* 0x000fe200078e000a */
[----:B------:R-:W-:-:S03]  /*0840*/  LOP3.LUT R31, R11, 0x7ff00000, RZ, 0xc0, !PT ;  /* 0x7ff000000b1f7812 */ /* 0x000fc600078ec0ff */
[----:B------:R-:W-:Y:S01]  /*0850*/  @!P2 LOP3.LUT R9, R11, 0x7ff00000, RZ, 0xc0, !PT ;  /* 0x7ff000000b09a812 */ /* 0x000fe200078ec0ff */
[----:B------:R-:W-:Y:S01]  /*0860*/  @!P2 IMAD.MOV.U32 R24, RZ, RZ, RZ ;  /* 0x000000ffff18a224 */ /* 0x000fe200078e00ff */
[----:B------:R-:W-:Y:S01]  /*0870*/  @!P0 DMUL R12, R10, 8.98846567431157953865e+307 ;  /* 0x7fe000000a0c8828 */ /* 0x000fe20000000000 */
[C---:B------:R-:W-:Y:S02]  /*0880*/  ISETP.GE.U32.AND P1, PT, R8.reuse, R31, PT ;  /* 0x0000001f0800720c */ /* 0x040fe40003f26070 */
[----:B------:R-:W-:Y:S01]  /*0890*/  @!P2 ISETP.GE.U32.AND P3, PT, R8, R9, PT ;  /* 0x000000090800a20c */ /* 0x000fe20003f66070 */
[----:B------:R-:W-:Y:S02]  /*08a0*/  IMAD.MOV.U32 R9, RZ, RZ, 0x1ca00000 ;  /* 0x1ca00000ff097424 */ /* 0x000fe400078e00ff */
[----:B------:R-:W0:Y:S03]  /*08b0*/  MUFU.RCP64H R27, R13 ;  /* 0x0000000d001b7308 */ /* 0x000e260000001800 */
[----:B------:R-:W-:-:S02]  /*08c0*/  @!P2 SEL R25, R9, 0x63400000, !P3 ;  /* 0x634000000919a807 */ /* 0x000fc40005800000 */
[----:B------:R-:W-:Y:S02]  /*08d0*/  SEL R23, R9, 0x63400000, !P1 ;  /* 0x6340000009177807 */ /* 0x000fe40004800000 */
[--C-:B------:R-:W-:Y:S02]  /*08e0*/  @!P2 LOP3.LUT R25, R25, 0x80000000, R15.reuse, 0xf8, !PT ;  /* 0x800000001919a812 */ /* 0x100fe400078ef80f */
[----:B------:R-:W-:Y:S02]  /*08f0*/  LOP3.LUT R23, R23, 0x800fffff, R15, 0xf8, !PT ;  /* 0x800fffff17177812 */ /* 0x000fe400078ef80f */
[----:B------:R-:W-:Y:S02]  /*0900*/  @!P2 LOP3.LUT R25, R25, 0x100000, RZ, 0xfc, !PT ;  /* 0x001000001919a812 */ /* 0x000fe400078efcff */
[----:B------:R-:W-:-:S04]  /*0910*/  @!P0 LOP3.LUT R31, R13, 0x7ff00000, RZ, 0xc0, !PT ;  /* 0x7ff000000d1f8812 */ /* 0x000fc800078ec0ff */
[----:B------:R-:W-:Y:S02]  /*0920*/  @!P2 DFMA R22, R22, 2, -R24 ;  /* 0x400000001616a82b */ /* 0x000fe40000000818 */
[----:B0-----:R-:W-:-:S08]  /*0930*/  DFMA R24, R26, -R12, 1 ;  /* 0x3ff000001a18742b */ /* 0x001fd0000000080c */
[----:B------:R-:W-:-:S08]  /*0940*/  DFMA R24, R24, R24, R24 ;  /* 0x000000181818722b */ /* 0x000fd00000000018 */
[----:B------:R-:W-:-:S08]  /*0950*/  DFMA R24, R26, R24, R26 ;  /* 0x000000181a18722b */ /* 0x000fd0000000001a */
[----:B------:R-:W-:-:S08]  /*0960*/  DFMA R26, R24, -R12, 1 ;  /* 0x3ff00000181a742b */ /* 0x000fd0000000080c */
[----:B------:R-:W-:-:S08]  /*0970*/  DFMA R24, R24, R26, R24 ;  /* 0x0000001a1818722b */ /* 0x000fd00000000018 */
[----:B------:R-:W-:-:S08]  /*0980*/  DMUL R26, R24, R22 ;  /* 0x00000016181a7228 */ /* 0x000fd00000000000 */
[----:B------:R-:W-:-:S08]  /*0990*/  DFMA R28, R26, -R12, R22 ;  /* 0x8000000c1a1c722b */ /* 0x000fd00000000016 */
[----:B------:R-:W-:Y:S01]  /*09a0*/  DFMA R28, R24, R28, R26 ;  /* 0x0000001c181c722b */ /* 0x000fe2000000001a */
[----:B------:R-:W-:Y:S01]  /*09b0*/  IMAD.MOV.U32 R24, RZ, RZ, R8 ;  /* 0x000000ffff187224 */ /* 0x000fe200078e0008 */
[----:B------:R-:W-:-:S05]  /*09c0*/  @!P2 LOP3.LUT R24, R23, 0x7ff00000, RZ, 0xc0, !PT ;  /* 0x7ff000001718a812 */ /* 0x000fca00078ec0ff */
[----:B------:R-:W-:-:S05]  /*09d0*/  VIADD R25, R24, 0xffffffff ;  /* 0xffffffff18197836 */ /* 0x000fca0000000000 */
[----:B------:R-:W-:Y:S01]  /*09e0*/  ISETP.GT.U32.AND P0, PT, R25, 0x7feffffe, PT ;  /* 0x7feffffe1900780c */ /* 0x000fe20003f04070 */
[----:B------:R-:W-:-:S05]  /*09f0*/  VIADD R25, R31, 0xffffffff ;  /* 0xffffffff1f197836 */ /* 0x000fca0000000000 */
[----:B------:R-:W-:-:S13]  /*0a00*/  ISETP.GT.U32.OR P0, PT, R25, 0x7feffffe, P0 ;  /* 0x7feffffe1900780c */ /* 0x000fda0000704470 */
[----:B------:R-:W-:Y:S05]  /*0a10*/  @P0 BRA `(.L_x_44) ;  /* 0x00000000006c0947 */ /* 0x000fea0003800000 */
[----:B------:R-:W-:-:S04]  /*0a20*/  LOP3.LUT R15, R11, 0x7ff00000, RZ, 0xc0, !PT ;  /* 0x7ff000000b0f7812 */ /* 0x000fc800078ec0ff */
[CC--:B------:R-:W-:Y:S02]  /*0a30*/  VIADDMNMX R14, R8.reuse, -R15.reuse, 0xb9600000, !PT ;  /* 0xb9600000080e7446 */ /* 0x0c0fe4000780090f */
[----:B------:R-:W-:Y:S02]  /*0a40*/  ISETP.GE.U32.AND P0, PT, R8, R15, PT ;  /* 0x0000000f0800720c */ /* 0x000fe40003f06070 */
[----:B------:R-:W-:Y:S02]  /*0a50*/  VIMNMX R14, PT, PT, R14, 0x46a00000, PT ;  /* 0x46a000000e0e7848 */ /* 0x000fe40003fe0100 */
[----:B------:R-:W-:-:S05]  /*0a60*/  SEL R9, R9, 0x63400000, !P0 ;  /* 0x6340000009097807 */ /* 0x000fca0004000000 */
[----:B------:R-:W-:Y:S02]  /*0a70*/  IMAD.IADD R24, R14, 0x1, -R9 ;  /* 0x000000010e187824 */ /* 0x000fe400078e0a09 */
[----:B------:R-:W-:Y:S02]  /*0a80*/  IMAD.MOV.U32 R14, RZ, RZ, RZ ;  /* 0x000000ffff0e7224 */ /* 0x000fe400078e00ff */
        /* <DEDUP_REMOVED lines=12> */
[----:B------:R-:W-:-:S06]  /*0b50*/  IMAD.MOV.U32 R10, RZ, RZ, RZ ;  /* 0x000000ffff0a7224 */ /* 0x000fcc00078e00ff */
[----:B------:R-:W-:-:S03]  /*0b60*/  DFMA R10, R8, -R10, R28 ;  /* 0x8000000a080a722b */ /* 0x000fc6000000001c */
[----:B------:R-:W-:-:S03]  /*0b70*/  LOP3.LUT R23, R15, R23, RZ, 0x3c, !PT ;  /* 0x000000170f177212 */ /* 0x000fc600078e3cff */
[----:B------:R-:W-:-:S04]  /*0b80*/  IADD3 R10, PT, PT, -R24, -0x43300000, RZ ;  /* 0xbcd00000180a7810 */ /* 0x000fc80007ffe1ff */
[----:B------:R-:W-:-:S04]  /*0b90*/  FSETP.NEU.AND P0, PT, |R11|, R10, PT ;  /* 0x0000000a0b00720b */ /* 0x000fc80003f0d200 */
[----:B------:R-:W-:Y:S02]  /*0ba0*/  FSEL R8, R14, R8, !P0 ;  /* 0x000000080e087208 */ /* 0x000fe40004000000 */
[----:B------:R-:W-:Y:S01]  /*0bb0*/  FSEL R9, R23, R9, !P0 ;  /* 0x0000000917097208 */ /* 0x000fe20004000000 */
[----:B------:R-:W-:Y:S06]  /*0bc0*/  BRA `(.L_x_45) ;  /* 0x0000000000547947 */ /* 0x000fec0003800000 */
.L_x_44:
        /* <DEDUP_REMOVED lines=16> */
.L_x_47:
[----:B------:R-:W-:Y:S01]  /*0cd0*/  LOP3.LUT R9, R11, 0x80000, RZ, 0xfc, !PT ;  /* 0x000800000b097812 */ /* 0x000fe200078efcff */
[----:B------:R-:W-:Y:S01]  /*0ce0*/  IMAD.MOV.U32 R8, RZ, RZ, R10 ;  /* 0x000000ffff087224 */ /* 0x000fe200078e000a */
[----:B------:R-:W-:Y:S06]  /*0cf0*/  BRA `(.L_x_45) ;  /* 0x0000000000087947 */ /* 0x000fec0003800000 */
.L_x_46:
[----:B------:R-:W-:Y:S01]  /*0d00*/  LOP3.LUT R9, R15, 0x80000, RZ, 0xfc, !PT ;  /* 0x000800000f097812 */ /* 0x000fe200078efcff */
[----:B------:R-:W-:-:S07]  /*0d10*/  IMAD.MOV.U32 R8, RZ, RZ, R14 ;  /* 0x000000ffff087224 */ /* 0x000fce00078e000e */
.L_x_45:
[----:B------:R-:W-:Y:S05]  /*0d20*/  BSYNC.RECONVERGENT B2 ;  /* 0x0000000000027941 */ /* 0x000fea0003800200 */
.L_x_43:
[----:B------:R-:W-:Y:S02]  /*0d30*/  IMAD.MOV.U32 R10, RZ, RZ, R8 ;  /* 0x000000ffff0a7224 */ /* 0x000fe400078e0008 */
[----:B------:R-:W-:Y:S02]  /*0d40*/  IMAD.MOV.U32 R11, RZ, RZ, R9 ;  /* 0x000000ffff0b7224 */ /* 0x000fe400078e0009 */
[----:B------:R-:W-:Y:S02]  /*0d50*/  IMAD.MOV.U32 R8, RZ, RZ, R0 ;  /* 0x000000ffff087224 */ /* 0x000fe400078e0000 */
[----:B------:R-:W-:-:S04]  /*0d60*/  IMAD.MOV.U32 R9, RZ, RZ, 0x0 ;  /* 0x00000000ff097424 */ /* 0x000fc800078e00ff */
[----:B------:R-:W-:Y:S05]  /*0d70*/  RET.REL.NODEC R8 `(_Z18compute_LU_factorsiPdi) ;  /* 0xfffffff008a07950 */ /* 0x000fea0003c3ffff */
.L_x_48:
        /* <DEDUP_REMOVED lines=16> */
.L_x_50:


//--------------------- .nv.shared._Z24solve_triangular_systemsiPdS_S_i --------------------------
	.section	.nv.shared._Z24solve_triangular_systemsiPdS_S_i,"aw",@nobits
	.sectionflags	@""
	.align	16
	.zero		1024


//--------------------- .nv.shared.reserved.0     --------------------------
	.section	.nv.shared.reserved.0,"aw",@nobits
	.weak		__nv_reservedSMEM_offset_0_alias
	.size		__nv_reservedSMEM_offset_0_alias, 0, 64
	.other		__nv_reservedSMEM_offset_0_alias,@"STO_CUDA_RESERVED_SHARED STV_DEFAULT"
__nv_reservedSMEM_offset_0_alias:
	.zero		0
	.zero		64


//--------------------- .nv.global                --------------------------
	.section	.nv.global,"aw",@nobits
	.align	4
.nv.global:
	.type		count,@object
	.size		count,(.L_0 - count)
count:
	.zero		4
.L_0:


//--------------------- .nv.shared._Z18compute_LU_factorsiPdi --------------------------
	.section	.nv.shared._Z18compute_LU_factorsiPdi,"aw",@nobits
	.sectionflags	@""
	.align	16
	.zero		1024


//--------------------- .nv.constant0._Z24solve_triangular_systemsiPdS_S_i --------------------------
	.section	.nv.constant0._Z24solve_triangular_systemsiPdS_S_i,"a",@progbits
	.sectionflags	@""
	.align	4
.nv.constant0._Z24solve_triangular_systemsiPdS_S_i:
	.zero		932


//--------------------- .nv.constant0._Z18compute_LU_factorsiPdi --------------------------
	.section	.nv.constant0._Z18compute_LU_factorsiPdi,"a",@progbits
	.sectionflags	@""
	.align	4
.nv.constant0._Z18compute_LU_factorsiPdi:
	.zero		916


//--------------------- SYMBOLS --------------------------

	.type		.nv.reservedSmem.offset0,@object
	.size		.nv.reservedSmem.offset0,0x4
	.type		.nv.reservedSmem.cap,@object
	.size		.nv.reservedSmem.cap,0x4
